def gluon_wgmma(
    a_ptr,
    b_ptr,
    c_ptr,
    M,
    N,
    K,
    stride_am,
    stride_bk,
    stride_cm,
    BLOCK_M: gl.constexpr,
    BLOCK_N: gl.constexpr,
    BLOCK_K: gl.constexpr,
    DTYPE: gl.constexpr,
    A_LAYOUT: gl.constexpr,
    B_LAYOUT: gl.constexpr,
    C_LAYOUT: gl.constexpr,
    B_SHAPE: gl.constexpr,
    TRANS_B: gl.constexpr,
    NUM_BUFFERS: gl.constexpr,
    NUM_WARPS: gl.constexpr,
):
    a_desc = tma.make_tensor_descriptor(
        a_ptr, [M, K], [stride_am, 1], [BLOCK_M, BLOCK_K], A_LAYOUT
    )
    b_desc = tma.make_tensor_descriptor(
        b_ptr,
        [N, K] if TRANS_B else [K, N],
        [stride_bk, 1],
        B_SHAPE,
        B_LAYOUT,
    )
    c_desc = tma.make_tensor_descriptor(
        c_ptr, [M, N], [stride_cm, 1], [BLOCK_M, BLOCK_N], C_LAYOUT
    )

    a_bufs = gl.allocate_shared_memory(
        DTYPE, [NUM_BUFFERS, BLOCK_M, BLOCK_K], A_LAYOUT
    )
    b_bufs = gl.allocate_shared_memory(DTYPE, [NUM_BUFFERS] + B_SHAPE, B_LAYOUT)

    pid_m = gl.program_id(0)
    pid_n = gl.program_id(1)
    off_m = pid_m * BLOCK_M
    off_n = pid_n * BLOCK_N

    mma_layout: gl.constexpr = pick_wgmma_layout(DTYPE, BLOCK_M, BLOCK_N, NUM_WARPS)
    acc = warpgroup_mma_init(
        gl.zeros((BLOCK_M, BLOCK_N), dtype=gl.float32, layout=mma_layout)
    )

    bars = gl.allocate_shared_memory(
        gl.int64, [NUM_BUFFERS, 1], mbarrier.MBarrierLayout()
    )
    for i in gl.static_range(NUM_BUFFERS):
        mbarrier.init(bars.index(i), count=1)
    idx = 0
    phase = 0

    for k in range(0, K, BLOCK_K):
        a = a_bufs.index(idx)
        b = b_bufs.index(idx)
        bar = bars.index(idx)
        mbarrier.expect(bar, a_desc.block_type.nbytes + b_desc.block_type.nbytes)
        tma.async_copy_global_to_shared(a_desc, [off_m, k], bar, a)
        tma.async_copy_global_to_shared(
            b_desc, [off_n, k] if TRANS_B else [k, off_n], bar, b
        )
        mbarrier.wait(bar, phase=phase)

        if TRANS_B:
            b = b.permute((1, 0))
        acc = warpgroup_mma_wait(num_outstanding=0, deps=(acc,))
        acc = warpgroup_mma(a, b, acc, is_async=True)

        idx += 1
        if idx == NUM_BUFFERS:
            idx = 0
            phase ^= 1

    acc = warpgroup_mma_wait(num_outstanding=0, deps=(acc,))
    for i in gl.static_range(NUM_BUFFERS):
        mbarrier.invalidate(bars.index(i))

    c_smem = gl.allocate_shared_memory(DTYPE, [BLOCK_M, BLOCK_N], C_LAYOUT)
    c_smem.store(acc.to(DTYPE))
    fence_async_shared()
    tma.async_copy_shared_to_global(c_desc, [off_m, off_n], c_smem)
    tma.store_wait(pendings=0)

# config = {"BLOCK_K": 128, "BLOCK_M": 256, "BLOCK_N": 128, "arch": "sm_90", "dtype": "bf16", "num_buffers": 2, "num_warps": 4, "trans_b": 0}
# arch = sm_90


// ===== COMPILED SASS (sm_90a) =====

	.target	sm_90a

	.elftype	@"ET_EXEC"


//--------------------- .note.nv.tkinfo           --------------------------
	.section	.note.nv.tkinfo,"",@"SHT_NOTE"
	.sectionflags	@"SHF_NOTE_NV_TKINFO"
	.tkinfo
        /*0018*/ 	.word	0x00000002
        /*0030*/ 	.string	""
        /*0030*/ 	.string	"ptxas"
        /*0030*/ 	.string	"Cuda compilation tools, release 13.0, V13.0.88"
        /*0030*/ 	.string	"Build cuda_13.0.r13.0/compiler.36424714_0"
        /*0030*/ 	.string	"-v  -suppress-debug-info  -lineinfo  -arch sm_90a "



//--------------------- .note.nv.cuinfo           --------------------------
	.section	.note.nv.cuinfo,"",@"SHT_NOTE"
	.sectionflags	@"SHF_NOTE_NV_CUINFO"
        /*0018*/ 	.short	0x0002
        /*001a*/ 	.short	0x005a
        /*001c*/ 	.short	0x0082
	.zero		2


//--------------------- .nv.info                  --------------------------
	.section	.nv.info,"",@"SHT_CUDA_INFO"
	.align	4


	//----- nvinfo : EIATTR_REGCOUNT
	.align		4
        /*0000*/ 	.byte	0x04, 0x2f
        /*0002*/ 	.short	(.L_1 - .L_0)
	.align		4
.L_0:
        /*0004*/ 	.word	index@(gluon_wgmma)
        /*0008*/ 	.word	0x000000ff


	//----- nvinfo : EIATTR_FRAME_SIZE
	.align		4
.L_1:
        /*000c*/ 	.byte	0x04, 0x11
        /*000e*/ 	.short	(.L_3 - .L_2)
	.align		4
.L_2:
        /*0010*/ 	.word	index@(gluon_wgmma)
        /*0014*/ 	.word	0x00000200


	//----- nvinfo : EIATTR_MIN_STACK_SIZE
	.align		4
.L_3:
        /*0018*/ 	.byte	0x04, 0x12
        /*001a*/ 	.short	(.L_5 - .L_4)
	.align		4
.L_4:
        /*001c*/ 	.word	index@(gluon_wgmma)
        /*0020*/ 	.word	0x00000200
.L_5:


//--------------------- .nv.compat                --------------------------
	.section	.nv.compat,"",@"SHT_CUDA_COMPAT_INFO"
	.align	4
        /*0000*/ 	.byte	0x02, 0x09, 0x01, 0x00, 0x02, 0x02, 0x04, 0x00, 0x02, 0x05, 0x05, 0x00, 0x03, 0x07, 0x01, 0x01
        /*0010*/ 	.byte	0x02, 0x03, 0x03, 0x00, 0x02, 0x06, 0x01, 0x00, 0x04, 0x0b, 0x08, 0x00, 0x00, 0x00, 0x00, 0x00
        /*0020*/ 	.byte	0x00, 0x00, 0x00, 0x00


//--------------------- .nv.info.gluon_wgmma      --------------------------
	.section	.nv.info.gluon_wgmma,"",@"SHT_CUDA_INFO"
	.sectionflags	@""
	.align	4


	//----- nvinfo : EIATTR_CUDA_API_VERSION
	.align		4
        /*0000*/ 	.byte	0x04, 0x37
        /*0002*/ 	.short	(.L_7 - .L_6)
.L_6:
        /*0004*/ 	.word	0x00000082


	//----- nvinfo : EIATTR_KPARAM_INFO
	.align		4
.L_7:
        /*0008*/ 	.byte	0x04, 0x17
        /*000a*/ 	.short	(.L_9 - .L_8)
.L_8:
        /*000c*/ 	.word	0x00000000
        /*0010*/ 	.short	0x000a
        /*0012*/ 	.short	0x0048
        /*0014*/ 	.byte	0x00, 0xf4, 0x21, 0x00


	//----- nvinfo : EIATTR_KPARAM_INFO
	.align		4
.L_9:
        /*0018*/ 	.byte	0x04, 0x17
        /*001a*/ 	.short	(.L_11 - .L_10)
.L_10:
        /*001c*/ 	.word	0x00000000
        /*0020*/ 	.short	0x0009
        /*0022*/ 	.short	0x0040
        /*0024*/ 	.byte	0x00, 0xf4, 0x21, 0x00


	//----- nvinfo : EIATTR_KPARAM_INFO
	.align		4
.L_11:
        /*0028*/ 	.byte	0x04, 0x17
        /*002a*/ 	.short	(.L_13 - .L_12)
.L_12:
        /*002c*/ 	.word	0x00000000
        /*0030*/ 	.short	0x0008
        /*0032*/ 	.short	0x0038
        /*0034*/ 	.byte	0x00, 0xf0, 0x21, 0x00


	//----- nvinfo : EIATTR_KPARAM_INFO
	.align		4
.L_13:
        /*0038*/ 	.byte	0x04, 0x17
        /*003a*/ 	.short	(.L_15 - .L_14)
.L_14:
        /*003c*/ 	.word	0x00000000
        /*0040*/ 	.short	0x0007
        /*0042*/ 	.short	0x0030
        /*0044*/ 	.byte	0x00, 0xf0, 0x21, 0x00


	//----- nvinfo : EIATTR_KPARAM_INFO
	.align		4
.L_15:
        /*0048*/ 	.byte	0x04, 0x17
        /*004a*/ 	.short	(.L_17 - .L_16)
.L_16:
        /*004c*/ 	.word	0x00000000
        /*0050*/ 	.short	0x0006
        /*0052*/ 	.short	0x0028
        /*0054*/ 	.byte	0x00, 0xf0, 0x21, 0x00


	//----- nvinfo : EIATTR_KPARAM_INFO
	.align		4
.L_17:
        /*0058*/ 	.byte	0x04, 0x17
        /*005a*/ 	.short	(.L_19 - .L_18)
.L_18:
        /*005c*/ 	.word	0x00000000
        /*0060*/ 	.short	0x0005
        /*0062*/ 	.short	0x0020
        /*0064*/ 	.byte	0x00, 0xf0, 0x11, 0x00


	//----- nvinfo : EIATTR_KPARAM_INFO
	.align		4
.L_19:
        /*0068*/ 	.byte	0x04, 0x17
        /*006a*/ 	.short	(.L_21 - .L_20)
.L_20:
        /*006c*/ 	.word	0x00000000
        /*0070*/ 	.short	0x0004
        /*0072*/ 	.short	0x001c
        /*0074*/ 	.byte	0x00, 0xf0, 0x11, 0x00


	//----- nvinfo : EIATTR_KPARAM_INFO
	.align		4
.L_21:
        /*0078*/ 	.byte	0x04, 0x17
        /*007a*/ 	.short	(.L_23 - .L_22)
.L_22:
        /*007c*/ 	.word	0x00000000
        /*0080*/ 	.short	0x0003
        /*0082*/ 	.short	0x0018
        /*0084*/ 	.byte	0x00, 0xf0, 0x11, 0x00


	//----- nvinfo : EIATTR_KPARAM_INFO
	.align		4
.L_23:
        /*0088*/ 	.byte	0x04, 0x17
        /*008a*/ 	.short	(.L_25 - .L_24)
.L_24:
        /*008c*/ 	.word	0x00000000
        /*0090*/ 	.short	0x0002
        /*0092*/ 	.short	0x0010
        /*0094*/ 	.byte	0x00, 0xf4, 0x21, 0x00


	//----- nvinfo : EIATTR_KPARAM_INFO
	.align		4
.L_25:
        /*0098*/ 	.byte	0x04, 0x17
        /*009a*/ 	.short	(.L_27 - .L_26)
.L_26:
        /*009c*/ 	.word	0x00000000
        /*00a0*/ 	.short	0x0001
        /*00a2*/ 	.short	0x0008
        /*00a4*/ 	.byte	0x00, 0xf4, 0x21, 0x00


	//----- nvinfo : EIATTR_KPARAM_INFO
	.align		4
.L_27:
        /*00a8*/ 	.byte	0x04, 0x17
        /*00aa*/ 	.short	(.L_29 - .L_28)
.L_28:
        /*00ac*/ 	.word	0x00000000
        /*00b0*/ 	.short	0x0000
        /*00b2*/ 	.short	0x0000
        /*00b4*/ 	.byte	0x00, 0xf4, 0x21, 0x00


	//----- nvinfo : EIATTR_SPARSE_MMA_MASK
	.align		4
.L_29:
        /*00b8*/ 	.byte	0x03, 0x50
        /*00ba*/ 	.short	0x0000


	//----- nvinfo : EIATTR_MAXREG_COUNT
	.align		4
        /*00bc*/ 	.byte	0x03, 0x1b
        /*00be*/ 	.short	0x00ff


	//----- nvinfo : EIATTR_NUM_BARRIERS
	.align		4
        /*00c0*/ 	.byte	0x02, 0x4c
        /*00c2*/ 	.byte	0x01
	.zero		1


	//----- nvinfo : EIATTR_ANNOTATIONS
	.align		4
        /*00c4*/ 	.byte	0x04, 0x55
        /*00c6*/ 	.short	(.L_31 - .L_30)


	//   ....[0]....
.L_30:
        /*00c8*/ 	.word	0x00000001
        /*00cc*/ 	.byte	0x50, 0x11, 0x00, 0x00, 0x01, 0x00, 0x00, 0x00, 0xa0, 0x12, 0x00, 0x00, 0x01, 0x00, 0x00, 0x00
        /* <DEDUP_REMOVED lines=162> */
        /*0afc*/ 	.byte	0x40, 0x41, 0x00, 0x00, 0x01, 0x00, 0x00, 0x00, 0x60, 0x41, 0x00, 0x00


	//----- nvinfo : EIATTR_MERCURY_ISA_VERSION
	.align		4
.L_31:
        /*0b08*/ 	.byte	0x03, 0x5f
        /*0b0a*/ 	.short	0x0101


	//----- nvinfo : EIATTR_INT_WARP_WIDE_INSTR_OFFSETS
	.align		4
        /*0b0c*/ 	.byte	0x04, 0x31
        /*0b0e*/ 	.short	(.L_33 - .L_32)


	//   ....[0]....
.L_32:
        /*0b10*/ 	.word	0x000012d0


	//   ....[1]....
        /*0b14*/ 	.word	0x000012f0


	//   ....[2]....
        /*0b18*/ 	.word	0x000013b0


	//   ....[3]....
        /*0b1c*/ 	.word	0x000028b0


	//   ....[4]....
        /*0b20*/ 	.word	0x000028c0


	//   ....[5]....
        /*0b24*/ 	.word	0x00002970


	//   ....[6]....
        /*0b28*/ 	.word	0x00002980


	//   ....[7]....
        /*0b2c*/ 	.word	0x00004460


	//   ....[8]....
        /*0b30*/ 	.word	0x00004480


	//----- nvinfo : EIATTR_COOP_GROUP_MASK_REGIDS
	.align		4
.L_33:
        /*0b34*/ 	.byte	0x04, 0x29
        /*0b36*/ 	.short	(.L_35 - .L_34)


	//   ....[0]....
.L_34:
        /*0b38*/ 	.word	0xffffffff


	//   ....[1]....
        /*0b3c*/ 	.word	0xffffffff


	//   ....[2]....
        /*0b40*/ 	.word	0xffffffff


	//----- nvinfo : EIATTR_COOP_GROUP_INSTR_OFFSETS
	.align		4
.L_35:
        /*0b44*/ 	.byte	0x04, 0x28
        /*0b46*/ 	.short	(.L_37 - .L_36)


	//   ....[0]....
.L_36:
        /*0b48*/ 	.word	0x00000160


	//   ....[1]....
        /*0b4c*/ 	.word	0x00000730


	//   ....[2]....
        /*0b50*/ 	.word	0x00000ce0


	//----- nvinfo : EIATTR_MBARRIER_INSTR_OFFSETS
	.align		4
.L_37:
        /*0b54*/ 	.byte	0x04, 0x39
        /*0b56*/ 	.short	(.L_39 - .L_38)


	//   ....[0]....
.L_38:
        /*0b58*/ 	.word	0x00001be0
        /*0b5c*/ 	.word	0x000000ff
        /*0b60*/ 	.word	0x00030000
        /*0b64*/ 	.short	0x0100
        /*0b66*/ 	.byte	0x3b
	.zero		1


	//   ....[1]....
        /*0b68*/ 	.word	0x00001d90
        /*0b6c*/ 	.word	0x000000ff
        /*0b70*/ 	.word	0x00030008
        /*0b74*/ 	.short	0x0100
        /*0b76*/ 	.byte	0x3b
	.zero		1


	//   ....[2]....
        /*0b78*/ 	.word	0x00002a10
        /*0b7c*/ 	.word	0x000000ff
        /*0b80*/ 	.word	0x00030000
        /*0b84*/ 	.short	0x010a
        /*0b86*/ 	.byte	0x16
	.zero		1


	//   ....[3]....
        /*0b88*/ 	.word	0x00003c90
        /*0b8c*/ 	.word	0x000000ff
        /*0b90*/ 	.word	0x00030000
        /*0b94*/ 	.short	0x0108
        /*0b96*/ 	.byte	0x3b
	.zero		1


	//   ....[4]....
        /*0b98*/ 	.word	0x00003d40
        /*0b9c*/ 	.word	0x000000ff
        /*0ba0*/ 	.word	0x00030008
        /*0ba4*/ 	.short	0x0108
        /*0ba6*/ 	.byte	0x3b
	.zero		1


	//   ....[5]....
        /*0ba8*/ 	.word	0x00004d10
        /*0bac*/ 	.word	0x000000ff
        /*0bb0*/ 	.word	0x00030000
        /*0bb4*/ 	.short	0x010a
        /*0bb6*/ 	.byte	0x16
	.zero		1


	//----- nvinfo : EIATTR_NUM_MBARRIERS
	.align		4
.L_39:
        /*0bb8*/ 	.byte	0x03, 0x38
        /*0bba*/ 	.short	0x0002


	//----- nvinfo : EIATTR_EXIT_INSTR_OFFSETS
	.align		4
        /*0bbc*/ 	.byte	0x04, 0x1c
        /*0bbe*/ 	.short	(.L_41 - .L_40)


	//   ....[0]....
.L_40:
        /*0bc0*/ 	.word	0x00004d00


	//----- nvinfo : EIATTR_REQNTID
	.align		4
.L_41:
        /*0bc4*/ 	.byte	0x04, 0x10
        /*0bc6*/ 	.short	(.L_43 - .L_42)
.L_42:
        /*0bc8*/ 	.word	0x00000080
        /*0bcc*/ 	.word	0x00000001
        /*0bd0*/ 	.word	0x00000001


	//----- nvinfo : EIATTR_CRS_STACK_SIZE
	.align		4
.L_43:
        /*0bd4*/ 	.byte	0x04, 0x1e
        /*0bd6*/ 	.short	(.L_45 - .L_44)
.L_44:
        /*0bd8*/ 	.word	0x00000000


	//----- nvinfo : EIATTR_CBANK_PARAM_SIZE
	.align		4
.L_45:
        /*0bdc*/ 	.byte	0x03, 0x19
        /*0bde*/ 	.short	0x0050


	//----- nvinfo : EIATTR_PARAM_CBANK
	.align		4
        /*0be0*/ 	.byte	0x04, 0x0a
        /*0be2*/ 	.short	(.L_47 - .L_46)
	.align		4
.L_46:
        /*0be4*/ 	.word	index@(.nv.constant0.gluon_wgmma)
        /*0be8*/ 	.short	0x0210
        /*0bea*/ 	.short	0x0050


	//----- nvinfo : EIATTR_SW_WAR
	.align		4
.L_47:
        /*0bec*/ 	.byte	0x04, 0x36
        /*0bee*/ 	.short	(.L_49 - .L_48)
.L_48:
        /*0bf0*/ 	.word	0x00000008
.L_49:


//--------------------- .nv.callgraph             --------------------------
	.section	.nv.callgraph,"",@"SHT_CUDA_CALLGRAPH"
	.align	4
	.sectionentsize	8
	.align		4
        /*0000*/ 	.word	0x00000000
	.align		4
        /*0004*/ 	.word	0xffffffff
	.align		4
        /*0008*/ 	.word	0x00000000
	.align		4
        /*000c*/ 	.word	0xfffffffe
	.align		4
        /*0010*/ 	.word	0x00000000
	.align		4
        /*0014*/ 	.word	0xfffffffd
	.align		4
        /*0018*/ 	.word	0x00000000
	.align		4
        /*001c*/ 	.word	0xfffffffc


//--------------------- .text.gluon_wgmma         --------------------------
	.section	.text.gluon_wgmma,"ax",@progbits
	.align	128
        .global         gluon_wgmma
        .type           gluon_wgmma,@function
        .size           gluon_wgmma,(.L_x_52 - gluon_wgmma)
        .other          gluon_wgmma,@"STO_CUDA_ENTRY STV_DEFAULT"
gluon_wgmma:
.text.gluon_wgmma:
[----:B------:R-:W1:Y:S01]  /*0000*/  LDC R1, c[0x0][0x28] ;  /* 0x00000a00ff017b82 */ /* 0x000e620000000800 */
[----:B------:R-:W2:Y:S07]  /*0010*/  S2R R20, SR_TID.X ;  /* 0x0000000000147919 */ /* 0x000eae0000002100 */
[----:B------:R-:W3:Y:S01]  /*0020*/  S2UR UR4, SR_CgaCtaId ;  /* 0x00000000000479c3 */ /* 0x000ee20000008800 */
[----:B------:R-:W-:Y:S01]  /*0030*/  UMOV UR59, 0x400 ;  /* 0x00000400003b7882 */ /* 0x000fe20000000000 */
[----:B------:R-:W-:Y:S01]  /*0040*/  ULDC UR6, c[0x0][0xc] ;  /* 0x0000030000067ab9 */ /* 0x000fe20000000800 */
[----:B------:R-:W-:Y:S01]  /*0050*/  ULDC.64 UR52, c[0x0][0x250] ;  /* 0x0000940000347ab9 */ /* 0x000fe20000000a00 */
[----:B------:R-:W-:Y:S01]  /*0060*/  BSSY B0, `(.L_x_0) ;  /* 0x000001f000007945 */ /* 0x000fe20003800000 */
[----:B-1----:R-:W-:-:S03]  /*0070*/  VIADD R1, R1, 0xfffffe00 ;  /* 0xfffffe0001017836 */ /* 0x002fc60000000000 */
[----:B------:R-:W1:Y:S08]  /*0080*/  LDC R6, c[0x0][0x228] ;  /* 0x00008a00ff067b82 */ /* 0x000e700000000800 */
[----:B------:R-:W4:Y:S08]  /*0090*/  LDC R13, c[0x0][0x230] ;  /* 0x00008c00ff0d7b82 */ /* 0x000f300000000800 */
[----:B------:R-:W-:Y:S01]  /*00a0*/  S2UR UR54, SR_CTAID.Y ;  /* 0x00000000003679c3 */ /* 0x000fe20000002600 */
[----:B---3--:R-:W-:-:S03]  /*00b0*/  ULEA UR59, UR4, UR59, 0x18 ;  /* 0x0000003b043b7291 */ /* 0x008fc6000f8ec03f */
[----:B------:R-:W-:Y:S01]  /*00c0*/  ULDC UR4, c[0x0][0x10] ;  /* 0x0000040000047ab9 */ /* 0x000fe20000000800 */
[----:B--2---:R-:W-:-:S03]  /*00d0*/  LOP3.LUT R3, R20, 0x7f, RZ, 0xc0, !PT ;  /* 0x0000007f14037812 */ /* 0x004fc600078ec0ff */
[----:B------:R-:W2:Y:S01]  /*00e0*/  S2UR UR5, SR_CTAID.Z ;  /* 0x00000000000579c3 */ /* 0x000ea20000002700 */
[----:B-1----:R-:W-:Y:S01]  /*00f0*/  VIADD R6, R6, 0xffffffff ;  /* 0xffffffff06067836 */ /* 0x002fe20000000000 */
[C---:B------:R-:W-:Y:S02]  /*0100*/  ISETP.GE.U32.AND P0, PT, R3.reuse, 0x20, PT ;  /* 0x000000200300780c */ /* 0x040fe40003f06070 */
[C---:B------:R-:W-:Y:S02]  /*0110*/  ISETP.NE.U32.AND P2, PT, R3.reuse, RZ, PT ;  /* 0x000000ff0300720c */ /* 0x040fe40003f45070 */
[----:B------:R-:W-:Y:S02]  /*0120*/  LEA R12, R3, UR59, 0x2 ;  /* 0x0000003b030c7c11 */ /* 0x000fe4000f8e10ff */
[----:B------:R-:W1:Y:S01]  /*0130*/  S2UR UR55, SR_CTAID.X ;  /* 0x00000000003779c3 */ /* 0x000e620000002500 */
[----:B----4-:R-:W-:-:S06]  /*0140*/  VIADD R8, R13, 0xffffffff ;  /* 0xffffffff0d087836 */ /* 0x010fcc0000000000 */
[----:B------:R3:W-:Y:S01]  /*0150*/  @!P0 STS [R12], RZ ;  /* 0x000000ff0c008388 */ /* 0x0007e20000000800 */
[----:B------:R-:W-:-:S03]  /*0160*/  NOP ;  /* 0x0000000000007918 */ /* 0x000fc60000000000 */
[----:B------:R3:W-:Y:S01]  /*0170*/  @!P2 STS [UR59+0x24], R6 ;  /* 0x00002406ff00a988 */ /* 0x0007e2000800083b */
[----:B--2---:R-:W-:-:S03]  /*0180*/  UIMAD UR4, UR5, UR4, UR54 ;  /* 0x00000004050472a4 */ /* 0x004fc6000f8e0236 */
[----:B------:R3:W-:Y:S01]  /*0190*/  @!P2 STS [UR59+0x20], R8 ;  /* 0x00002008ff00a988 */ /* 0x0007e2000800083b */
[----:B-1----:R-:W-:-:S04]  /*01a0*/  UIMAD UR4, UR4, UR6, UR55 ;  /* 0x00000006040472a4 */ /* 0x002fc8000f8e0237 */
[----:B------:R-:W-:-:S04]  /*01b0*/  UIMAD UR8, UR4, 0x180, URZ ;  /* 0x00000180040878a4 */ /* 0x000fc8000f8e023f */
[----:B------:R-:W-:-:S04]  /*01c0*/  UIADD3 UR4, UP0, UR8, UR52, URZ ;  /* 0x0000003408047290 */ /* 0x000fc8000ff1e03f */
[----:B------:R-:W-:Y:S01]  /*01d0*/  ULEA.HI.X.SX32 UR5, UR8, UR53, 0x1, UP0 ;  /* 0x0000003508057291 */ /* 0x000fe200080f0e3f */
[----:B---3--:R-:W-:Y:S11]  /*01e0*/  @P2 BRA `(.L_x_1) ;  /* 0x0000000000182947 */ /* 0x008ff60003800000 */
[----:B------:R-:W1:Y:S01]  /*01f0*/  LDS R0, [UR59+0x8] ;  /* 0x0000083bff007984 */ /* 0x000e620008000800 */
[----:B------:R-:W2:Y:S01]  /*0200*/  LDC.64 R10, c[0x0][0x210] ;  /* 0x00008400ff0a7b82 */ /* 0x000ea20000000a00 */
[----:B------:R-:W-:Y:S02]  /*0210*/  IMAD.MOV.U32 R5, RZ, RZ, 0x70 ;  /* 0x00000070ff057424 */ /* 0x000fe400078e00ff */
[----:B--2---:R2:W-:Y:S03]  /*0220*/  STS.64 [UR59], R10 ;  /* 0x0000000aff007988 */ /* 0x0045e60008000a3b */
[----:B-1----:R-:W-:-:S05]  /*0230*/  LOP3.LUT R0, R0, 0x10, R5, 0xd8, !PT ;  /* 0x0000001000007812 */ /* 0x002fca00078ed805 */
[----:B------:R2:W-:Y:S02]  /*0240*/  STS [UR59+0x8], R0 ;  /* 0x00000800ff007988 */ /* 0x0005e4000800083b */
.L_x_1:
[----:B------:R-:W-:Y:S05]  /*0250*/  BSYNC B0 ;  /* 0x0000000000007941 */ /* 0x000fea0003800000 */
.L_x_0:
[----:B------:R-:W-:Y:S04]  /*0260*/  BSSY B0, `(.L_x_2) ;  /* 0x000000a000007945 */ /* 0x000fe80003800000 */
[----:B------:R-:W-:Y:S05]  /*0270*/  @P2 BRA `(.L_x_3) ;  /* 0x0000000000202947 */ /* 0x000fea0003800000 */
[----:B--2---:R-:W1:Y:S01]  /*0280*/  LDS R0, [UR59+0x34] ;  /* 0x0000343bff007984 */ /* 0x004e620008000800 */
[----:B------:R-:W-:Y:S02]  /*0290*/  IMAD.MOV.U32 R5, RZ, RZ, 0x3f000000 ;  /* 0x3f000000ff057424 */ /* 0x000fe400078e00ff */
[----:B------:R-:W-:Y:S01]  /*02a0*/  @!P2 IMAD.MOV.U32 R2, RZ, RZ, 0xff ;  /* 0x000000ffff02a424 */ /* 0x000fe200078e00ff */
[----:B------:R-:W2:Y:S02]  /*02b0*/  @!P2 LDS R7, [UR59+0x38] ;  /* 0x0000383bff07a984 */ /* 0x000ea40008000800 */
[----:B-1----:R-:W-:Y:S02]  /*02c0*/  LOP3.LUT R0, R0, 0xff000000, R5, 0xb8, !PT ;  /* 0xff00000000007812 */ /* 0x002fe400078eb805 */
[----:B--2---:R-:W-:-:S03]  /*02d0*/  @!P2 LOP3.LUT R2, R7, 0xff, R2, 0xb8, !PT ;  /* 0x000000ff0702a812 */ /* 0x004fc600078eb802 */
[----:B------:R1:W-:Y:S04]  /*02e0*/  STS [UR59+0x34], R0 ;  /* 0x00003400ff007988 */ /* 0x0003e8000800083b */
[----:B------:R1:W-:Y:S02]  /*02f0*/  @!P2 STS [UR59+0x38], R2 ;  /* 0x00003802ff00a988 */ /* 0x0003e4000800083b */
.L_x_3:
[----:B------:R-:W-:Y:S05]  /*0300*/  BSYNC B0 ;  /* 0x0000000000007941 */ /* 0x000fea0003800000 */
.L_x_2:
[----:B------:R-:W-:Y:S04]  /*0310*/  BSSY B0, `(.L_x_4) ;  /* 0x000000e000007945 */ /* 0x000fe80003800000 */
[----:B------:R-:W-:Y:S05]  /*0320*/  @P2 BRA `(.L_x_5) ;  /* 0x0000000000302947 */ /* 0x000fea0003800000 */
[----:B-1----:R-:W1:Y:S01]  /*0330*/  LDS R2, [UR59+0x34] ;  /* 0x0000343bff027984 */ /* 0x002e620008000800 */
[----:B------:R-:W3:Y:S03]  /*0340*/  LDC.64 R4, c[0x0][0x238] ;  /* 0x00008e00ff047b82 */ /* 0x000ee60000000a00 */
[----:B--2---:R-:W2:Y:S01]  /*0350*/  LDS R0, [UR59+0x1c] ;  /* 0x00001c3bff007984 */ /* 0x004ea20008000800 */
[C---:B---3--:R-:W-:Y:S01]  /*0360*/  SHF.L.U64.HI R5, R4.reuse, 0x1, R5 ;  /* 0x0000000104057819 */ /* 0x048fe20000010205 */
[----:B------:R-:W-:-:S03]  /*0370*/  IMAD.SHL.U32 R4, R4, 0x2, RZ ;  /* 0x0000000204047824 */ /* 0x000fc600078e00ff */
[--C-:B------:R-:W-:Y:S02]  /*0380*/  SHF.R.U32.HI R7, RZ, 0x4, R5.reuse ;  /* 0x00000004ff077819 */ /* 0x100fe40000011605 */
[----:B------:R-:W-:-:S05]  /*0390*/  SHF.R.U64 R4, R4, 0x4, R5 ;  /* 0x0000000404047819 */ /* 0x000fca0000001205 */
[----:B------:R3:W-:Y:S01]  /*03a0*/  STS [UR59+0xc], R4 ;  /* 0x00000c04ff007988 */ /* 0x0007e2000800083b */
[----:B-1----:R-:W-:Y:S02]  /*03b0*/  LOP3.LUT R2, R2, 0x7, RZ, 0xb8, !PT ;  /* 0x0000000702027812 */ /* 0x002fe400078eb8ff */
[----:B--2---:R-:W-:-:S03]  /*03c0*/  LOP3.LUT R0, R0, 0xf, R7, 0xb8, !PT ;  /* 0x0000000f00007812 */ /* 0x004fc600078eb807 */
[----:B------:R3:W-:Y:S04]  /*03d0*/  STS [UR59+0x34], R2 ;  /* 0x00003402ff007988 */ /* 0x0007e8000800083b */
[----:B------:R3:W-:Y:S02]  /*03e0*/  STS [UR59+0x1c], R0 ;  /* 0x00001c00ff007988 */ /* 0x0007e4000800083b */
.L_x_5:
[----:B------:R-:W-:Y:S05]  /*03f0*/  BSYNC B0 ;  /* 0x0000000000007941 */ /* 0x000fea0003800000 */
.L_x_4:
[----:B------:R-:W-:Y:S04]  /*0400*/  BSSY B1, `(.L_x_6) ;  /* 0x000001b000017945 */ /* 0x000fe80003800000 */
[----:B------:R-:W-:Y:S01]  /*0410*/  BSSY B0, `(.L_x_7) ;  /* 0x0000016000007945 */ /* 0x000fe20003800000 */
[----:B-123--:R-:W-:-:S03]  /*0420*/  IMAD.MOV.U32 R0, RZ, RZ, RZ ;  /* 0x000000ffff007224 */ /* 0x00efc600078e00ff */
[----:B------:R-:W-:Y:S05]  /*0430*/  @P2 BRA `(.L_x_8) ;  /* 0x0000000000202947 */ /* 0x000fea0003800000 */
[----:B------:R-:W1:Y:S02]  /*0440*/  LDS R2, [UR59+0x34] ;  /* 0x0000343bff027984 */ /* 0x000e640008000800 */
[----:B-1----:R-:W-:-:S05]  /*0450*/  LOP3.LUT R2, R2, 0x38, RZ, 0xb8, !PT ;  /* 0x0000003802027812 */ /* 0x002fca00078eb8ff */
[----:B------:R1:W-:Y:S01]  /*0460*/  STS [UR59+0x34], R2 ;  /* 0x00003402ff007988 */ /* 0x0003e2000800083b */
[----:B------:R-:W-:Y:S05]  /*0470*/  @P2 BRA `(.L_x_9) ;  /* 0x0000000000202947 */ /* 0x000fea0003800000 */
[----:B-1----:R-:W1:Y:S01]  /*0480*/  LDS R2, [UR59+0x8] ;  /* 0x0000083bff027984 */ /* 0x002e620008000800 */
[----:B------:R-:W-:-:S05]  /*0490*/  IMAD.MOV.U32 R5, RZ, RZ, 0x780 ;  /* 0x00000780ff057424 */ /* 0x000fca00078e00ff */
[----:B-1----:R-:W-:-:S05]  /*04a0*/  LOP3.LUT R2, R2, 0x500, R5, 0xd8, !PT ;  /* 0x0000050002027812 */ /* 0x002fca00078ed805 */
[----:B------:R1:W-:Y:S02]  /*04b0*/  STS [UR59+0x8], R2 ;  /* 0x00000802ff007988 */ /* 0x0003e4000800083b */
.L_x_8:
[----:B------:R-:W-:Y:S05]  /*04c0*/  @P2 BRA `(.L_x_10) ;  /* 0x0000000000282947 */ /* 0x000fea0003800000 */
[----:B-1----:R-:W1:Y:S02]  /*04d0*/  LDS R2, [UR59+0x8] ;  /* 0x0000083bff027984 */ /* 0x002e640008000800 */
[----:B-1----:R-:W-:-:S05]  /*04e0*/  LOP3.LUT R2, R2, 0x1800, RZ, 0xb8, !PT ;  /* 0x0000180002027812 */ /* 0x002fca00078eb8ff */
[----:B------:R2:W-:Y:S02]  /*04f0*/  STS [UR59+0x8], R2 ;  /* 0x00000802ff007988 */ /* 0x0005e4000800083b */
.L_x_9:
[----:B------:R-:W-:Y:S05]  /*0500*/  @P2 BREAK B0 ;  /* 0x0000000000002942 */ /* 0x000fea0003800000 */
[----:B------:R-:W-:Y:S05]  /*0510*/  @P2 BRA `(.L_x_11) ;  /* 0x0000000000242947 */ /* 0x000fea0003800000 */
[----:B------:R-:W3:Y:S01]  /*0520*/  LDS R5, [UR59+0x8] ;  /* 0x0000083bff057984 */ /* 0x000ee20008000800 */
[----:B-12---:R-:W-:-:S05]  /*0530*/  IMAD.MOV.U32 R2, RZ, RZ, 0x6000 ;  /* 0x00006000ff027424 */ /* 0x006fca00078e00ff */
[----:B---3--:R-:W-:-:S04]  /*0540*/  LOP3.LUT R2, R5, 0x6000, R2, 0xd8, !PT ;  /* 0x0000600005027812 */ /* 0x008fc800078ed802 */
[----:B------:R-:W-:-:S05]  /*0550*/  LOP3.LUT R2, R2, 0x400000, RZ, 0xb8, !PT ;  /* 0x0040000002027812 */ /* 0x000fca00078eb8ff */
[----:B------:R2:W-:Y:S02]  /*0560*/  STS [UR59+0x8], R2 ;  /* 0x00000802ff007988 */ /* 0x0005e4000800083b */
.L_x_10:
[----:B------:R-:W-:Y:S05]  /*0570*/  BSYNC B0 ;  /* 0x0000000000007941 */ /* 0x000fea0003800000 */
.L_x_7:
[----:B-12---:R-:W1:Y:S02]  /*0580*/  @!P2 LDS R2, [UR59+0x8] ;  /* 0x0000083bff02a984 */ /* 0x006e640008000800 */
[----:B-1----:R-:W-:-:S05]  /*0590*/  @!P2 LOP3.LUT R2, R2, 0x8000, RZ, 0xb8, !PT ;  /* 0x000080000202a812 */ /* 0x002fca00078eb8ff */
[----:B------:R3:W-:Y:S02]  /*05a0*/  @!P2 STS [UR59+0x8], R2 ;  /* 0x00000802ff00a988 */ /* 0x0007e4000800083b */
.L_x_11:
[----:B------:R-:W-:Y:S05]  /*05b0*/  BSYNC B1 ;  /* 0x0000000000017941 */ /* 0x000fea0003800000 */
.L_x_6:
[----:B------:R-:W-:Y:S05]  /*05c0*/  WARPSYNC.ALL ;  /* 0x0000000000007948 */ /* 0x000fea0003800000 */
[----:B------:R-:W4:Y:S02]  /*05d0*/  LDC R7, c[0x0][0x22c] ;  /* 0x00008b00ff077b82 */ /* 0x000f240000000800 */
[----:B----4-:R-:W-:Y:S01]  /*05e0*/  VIADD R7, R7, 0xffffffff ;  /* 0xffffffff07077836 */ /* 0x010fe20000000000 */
[----:B------:R-:W-:Y:S06]  /*05f0*/  @P0 BRA `(.L_x_12) ;  /* 0x0000000000280947 */ /* 0x000fec0003800000 */
[----:B-123--:R-:W1:Y:S01]  /*0600*/  S2R R2, SR_LANEID ;  /* 0x0000000000027919 */ /* 0x00ee620000000000 */
[----:B------:R-:W-:Y:S05]  /*0610*/  WARPSYNC.ALL ;  /* 0x0000000000007948 */ /* 0x000fea0003800000 */
[----:B-1----:R-:W-:-:S05]  /*0620*/  IMAD.SHL.U32 R2, R2, 0x4, RZ ;  /* 0x0000000402027824 */ /* 0x002fca00078e00ff */
[----:B------:R-:W1:Y:S01]  /*0630*/  LDS R9, [R2+UR59] ;  /* 0x0000003b02097984 */ /* 0x000e620008000800 */
[----:B------:R-:W-:-:S05]  /*0640*/  IADD3 R4, P1, R2, UR4, RZ ;  /* 0x0000000402047c10 */ /* 0x000fca000ff3e0ff */
[----:B------:R-:W-:-:S05]  /*0650*/  IMAD.X R5, RZ, RZ, UR5, P1 ;  /* 0x00000005ff057e24 */ /* 0x000fca00088e06ff */
[----:B-1----:R4:W5:Y:S01]  /*0660*/  ATOMG.E.EXCH.STRONG.GPU PT, RZ, [R4], R9 ;  /* 0x0000000904ff73a8 */ /* 0x00296200041ee100 */
[----:B------:R-:W-:-:S04]  /*0670*/  DEPBAR {5,4,3,2,1,0} ;  /* 0x0000003f0000791a */ /* 0x000fc80000000000 */
[----:B------:R4:W-:Y:S01]  /*0680*/  UTMACCTL.IV [UR4] ;  /* 0x00000000040079b9 */ /* 0x0009e20008000000 */
[----:B------:R-:W-:Y:S01]  /*0690*/  NOP ;  /* 0x0000000000007918 */ /* 0x000fe20000000000 */
.L_x_12:
[----:B------:R-:W-:Y:S05]  /*06a0*/  @P0 BRA `(.L_x_13) ;  /* 0x00000000000c0947 */ /* 0x000fea0003800000 */
[----:B------:R0:W-:Y:S01]  /*06b0*/  UTMACMDFLUSH ;  /* 0x00000000000079b7 */ /* 0x0001e20000000000 */
[----:B------:R-:W-:Y:S05]  /*06c0*/  @P0 BRA `(.L_x_13) ;  /* 0x0000000000040947 */ /* 0x000fea0003800000 */
[----:B------:R-:W-:-:S04]  /*06d0*/  DEPBAR.LE SB0, 0x0 ;  /* 0x000080000000791a */ /* 0x000fc80000000000 */
.L_x_13:
[----:B------:R-:W-:Y:S05]  /*06e0*/  WARPSYNC.ALL ;  /* 0x0000000000007948 */ /* 0x000fea0003800000 */
[----:B-----5:R-:W-:Y:S06]  /*06f0*/  BAR.SYNC.DEFER_BLOCKING 0x0 ;  /* 0x0000000000007b1d */ /* 0x020fec0000010000 */
[----:B------:R-:W-:Y:S02]  /*0700*/  BSSY B1, `(.L_x_14) ;  /* 0x000000b000017945 */ /* 0x000fe40003800000 */
[----:B------:R-:W-:Y:S06]  /*0710*/  BAR.SYNC.DEFER_BLOCKING 0x0 ;  /* 0x0000000000007b1d */ /* 0x000fec0000010000 */
[----:B------:R1:W-:Y:S01]  /*0720*/  @!P0 STS [R12], RZ ;  /* 0x000000ff0c008388 */ /* 0x0003e20000000800 */
[----:B------:R-:W-:Y:S01]  /*0730*/  NOP ;  /* 0x0000000000007918 */ /* 0x000fe20000000000 */
[----:B------:R-:W-:Y:S05]  /*0740*/  @P2 BRA `(.L_x_15) ;  /* 0x0000000000182947 */ /* 0x000fea0003800000 */
[----:B-123--:R-:W1:Y:S01]  /*0750*/  LDS R2, [UR59+0x8] ;  /* 0x0000083bff027984 */ /* 0x00ee620008000800 */
[----:B------:R-:W2:Y:S01]  /*0760*/  LDC.64 R10, c[0x0][0x218] ;  /* 0x00008600ff0a7b82 */ /* 0x000ea20000000a00 */
[----:B----4-:R-:W-:Y:S02]  /*0770*/  IMAD.MOV.U32 R5, RZ, RZ, 0x70 ;  /* 0x00000070ff057424 */ /* 0x010fe400078e00ff */
[----:B--2---:R2:W-:Y:S03]  /*0780*/  STS.64 [UR59], R10 ;  /* 0x0000000aff007988 */ /* 0x0045e60008000a3b */
[----:B-1----:R-:W-:-:S05]  /*0790*/  LOP3.LUT R2, R2, 0x10, R5, 0xd8, !PT ;  /* 0x0000001002027812 */ /* 0x002fca00078ed805 */
[----:B------:R2:W-:Y:S02]  /*07a0*/  STS [UR59+0x8], R2 ;  /* 0x00000802ff007988 */ /* 0x0005e4000800083b */
.L_x_15:
[----:B----4-:R-:W-:Y:S05]  /*07b0*/  BSYNC B1 ;  /* 0x0000000000017941 */ /* 0x010fea0003800000 */
.L_x_14:
[----:B------:R-:W-:Y:S04]  /*07c0*/  BSSY B1, `(.L_x_16) ;  /* 0x000000a000017945 */ /* 0x000fe80003800000 */
[----:B------:R-:W-:Y:S05]  /*07d0*/  @P2 BRA `(.L_x_17) ;  /* 0x0000000000202947 */ /* 0x000fea0003800000 */
[----:B-123--:R-:W1:Y:S01]  /*07e0*/  LDS R2, [UR59+0x34] ;  /* 0x0000343bff027984 */ /* 0x00ee620008000800 */
[----:B------:R-:W-:Y:S02]  /*07f0*/  IMAD.MOV.U32 R9, RZ, RZ, 0x3f000000 ;  /* 0x3f000000ff097424 */ /* 0x000fe400078e00ff */
[----:B------:R-:W-:Y:S01]  /*0800*/  @!P2 IMAD.MOV.U32 R4, RZ, RZ, 0x7f ;  /* 0x0000007fff04a424 */ /* 0x000fe200078e00ff */
[----:B------:R-:W2:Y:S02]  /*0810*/  @!P2 LDS R5, [UR59+0x38] ;  /* 0x0000383bff05a984 */ /* 0x000ea40008000800 */
[----:B-1----:R-:W-:Y:S02]  /*0820*/  LOP3.LUT R2, R2, 0xff000000, R9, 0xb8, !PT ;  /* 0xff00000002027812 */ /* 0x002fe400078eb809 */
[----:B--2---:R-:W-:-:S03]  /*0830*/  @!P2 LOP3.LUT R4, R5, 0xff, R4, 0xb8, !PT ;  /* 0x000000ff0504a812 */ /* 0x004fc600078eb804 */
[----:B------:R4:W-:Y:S04]  /*0840*/  STS [UR59+0x34], R2 ;  /* 0x00003402ff007988 */ /* 0x0009e8000800083b */
[----:B------:R4:W-:Y:S02]  /*0850*/  @!P2 STS [UR59+0x38], R4 ;  /* 0x00003804ff00a988 */ /* 0x0009e4000800083b */
.L_x_17:
[----:B------:R-:W-:Y:S05]  /*0860*/  BSYNC B1 ;  /* 0x0000000000017941 */ /* 0x000fea0003800000 */
.L_x_16:
[----:B------:R-:W-:Y:S04]  /*0870*/  BSSY B1, `(.L_x_18) ;  /* 0x0000004000017945 */ /* 0x000fe80003800000 */
[----:B------:R-:W-:Y:S05]  /*0880*/  @P2 BRA `(.L_x_19) ;  /* 0x0000000000082947 */ /* 0x000fea0003800000 */
[----:B------:R1:W-:Y:S04]  /*0890*/  STS [UR59+0x24], R8 ;  /* 0x00002408ff007988 */ /* 0x0003e8000800083b */
[----:B------:R1:W-:Y:S02]  /*08a0*/  STS [UR59+0x20], R7 ;  /* 0x00002007ff007988 */ /* 0x0003e4000800083b */
.L_x_19:
[----:B------:R-:W-:Y:S05]  /*08b0*/  BSYNC B1 ;  /* 0x0000000000017941 */ /* 0x000fea0003800000 */
.L_x_18:
[----:B------:R-:W-:Y:S04]  /*08c0*/  BSSY B1, `(.L_x_20) ;  /* 0x000000e000017945 */ /* 0x000fe80003800000 */
[----:B------:R-:W-:Y:S05]  /*08d0*/  @P2 BRA `(.L_x_21) ;  /* 0x0000000000302947 */ /* 0x000fea0003800000 */
[----:B----4-:R-:W4:Y:S01]  /*08e0*/  LDS R4, [UR59+0x34] ;  /* 0x0000343bff047984 */ /* 0x010f220008000800 */
[----:B--2---:R-:W2:Y:S03]  /*08f0*/  LDC.64 R10, c[0x0][0x240] ;  /* 0x00009000ff0a7b82 */ /* 0x004ea60000000a00 */
[----:B-1-3--:R-:W1:Y:S01]  /*0900*/  LDS R2, [UR59+0x1c] ;  /* 0x00001c3bff027984 */ /* 0x00ae620008000800 */
[C---:B--2---:R-:W-:Y:S01]  /*0910*/  SHF.L.U64.HI R8, R10.reuse, 0x1, R11 ;  /* 0x000000010a087819 */ /* 0x044fe2000001020b */
[----:B------:R-:W-:-:S03]  /*0920*/  IMAD.SHL.U32 R5, R10, 0x2, RZ ;  /* 0x000000020a057824 */ /* 0x000fc600078e00ff */
[--C-:B------:R-:W-:Y:S02]  /*0930*/  SHF.R.U32.HI R9, RZ, 0x4, R8.reuse ;  /* 0x00000004ff097819 */ /* 0x100fe40000011608 */
[----:B------:R-:W-:-:S05]  /*0940*/  SHF.R.U64 R5, R5, 0x4, R8 ;  /* 0x0000000405057819 */ /* 0x000fca0000001208 */
[----:B------:R2:W-:Y:S01]  /*0950*/  STS [UR59+0xc], R5 ;  /* 0x00000c05ff007988 */ /* 0x0005e2000800083b */
[----:B----4-:R-:W-:Y:S02]  /*0960*/  LOP3.LUT R4, R4, 0x7, RZ, 0xb8, !PT ;  /* 0x0000000704047812 */ /* 0x010fe400078eb8ff */
[----:B-1----:R-:W-:-:S03]  /*0970*/  LOP3.LUT R2, R2, 0xf, R9, 0xb8, !PT ;  /* 0x0000000f02027812 */ /* 0x002fc600078eb809 */
[----:B------:R2:W-:Y:S04]  /*0980*/  STS [UR59+0x34], R4 ;  /* 0x00003404ff007988 */ /* 0x0005e8000800083b */
[----:B------:R2:W-:Y:S02]  /*0990*/  STS [UR59+0x1c], R2 ;  /* 0x00001c02ff007988 */ /* 0x0005e4000800083b */
.L_x_21:
[----:B------:R-:W-:Y:S05]  /*09a0*/  BSYNC B1 ;  /* 0x0000000000017941 */ /* 0x000fea0003800000 */
.L_x_20:
[----:B------:R-:W-:Y:S04]  /*09b0*/  BSSY B2, `(.L_x_22) ;  /* 0x000001a000027945 */ /* 0x000fe80003800000 */
[----:B------:R-:W-:Y:S04]  /*09c0*/  BSSY B1, `(.L_x_23) ;  /* 0x0000015000017945 */ /* 0x000fe80003800000 */
[----:B------:R-:W-:Y:S05]  /*09d0*/  @P2 BRA `(.L_x_24) ;  /* 0x0000000000202947 */ /* 0x000fea0003800000 */
[----:B-1234-:R-:W1:Y:S02]  /*09e0*/  LDS R2, [UR59+0x34] ;  /* 0x0000343bff027984 */ /* 0x01ee640008000800 */
[----:B-1----:R-:W-:-:S05]  /*09f0*/  LOP3.LUT R2, R2, 0x38, RZ, 0xb8, !PT ;  /* 0x0000003802027812 */ /* 0x002fca00078eb8ff */
[----:B------:R1:W-:Y:S01]  /*0a00*/  STS [UR59+0x34], R2 ;  /* 0x00003402ff007988 */ /* 0x0003e2000800083b */
[----:B------:R-:W-:Y:S05]  /*0a10*/  @P2 BRA `(.L_x_25) ;  /* 0x0000000000202947 */ /* 0x000fea0003800000 */
[----:B-1----:R-:W1:Y:S01]  /*0a20*/  LDS R2, [UR59+0x8] ;  /* 0x0000083bff027984 */ /* 0x002e620008000800 */
[----:B------:R-:W-:-:S05]  /*0a30*/  IMAD.MOV.U32 R5, RZ, RZ, 0x780 ;  /* 0x00000780ff057424 */ /* 0x000fca00078e00ff */
[----:B-1----:R-:W-:-:S05]  /*0a40*/  LOP3.LUT R2, R2, 0x500, R5, 0xd8, !PT ;  /* 0x0000050002027812 */ /* 0x002fca00078ed805 */
[----:B------:R1:W-:Y:S02]  /*0a50*/  STS [UR59+0x8], R2 ;  /* 0x00000802ff007988 */ /* 0x0003e4000800083b */
.L_x_24:
[----:B------:R-:W-:Y:S05]  /*0a60*/  @P2 BRA `(.L_x_26) ;  /* 0x0000000000282947 */ /* 0x000fea0003800000 */
[----:B-1234-:R-:W1:Y:S02]  /*0a70*/  LDS R2, [UR59+0x8] ;  /* 0x0000083bff027984 */ /* 0x01ee640008000800 */
[----:B-1----:R-:W-:-:S05]  /*0a80*/  LOP3.LUT R2, R2, 0x1800, RZ, 0xb8, !PT ;  /* 0x0000180002027812 */ /* 0x002fca00078eb8ff */
[----:B------:R2:W-:Y:S02]  /*0a90*/  STS [UR59+0x8], R2 ;  /* 0x00000802ff007988 */ /* 0x0005e4000800083b */
.L_x_25:
[----:B------:R-:W-:Y:S05]  /*0aa0*/  @P2 BREAK B1 ;  /* 0x0000000000012942 */ /* 0x000fea0003800000 */
[----:B------:R-:W-:Y:S05]  /*0ab0*/  @P2 BRA `(.L_x_27) ;  /* 0x0000000000242947 */ /* 0x000fea0003800000 */
[----:B-12---:R-:W1:Y:S01]  /*0ac0*/  LDS R2, [UR59+0x8] ;  /* 0x0000083bff027984 */ /* 0x006e620008000800 */
[----:B------:R-:W-:-:S05]  /*0ad0*/  IMAD.MOV.U32 R5, RZ, RZ, 0x6000 ;  /* 0x00006000ff057424 */ /* 0x000fca00078e00ff */
[----:B-1----:R-:W-:-:S04]  /*0ae0*/  LOP3.LUT R2, R2, 0x6000, R5, 0xd8, !PT ;  /* 0x0000600002027812 */ /* 0x002fc800078ed805 */
[----:B------:R-:W-:-:S05]  /*0af0*/  LOP3.LUT R2, R2, 0x400000, RZ, 0xb8, !PT ;  /* 0x0040000002027812 */ /* 0x000fca00078eb8ff */
[----:B------:R1:W-:Y:S02]  /*0b00*/  STS [UR59+0x8], R2 ;  /* 0x00000802ff007988 */ /* 0x0003e4000800083b */
.L_x_26:
[----:B------:R-:W-:Y:S05]  /*0b10*/  BSYNC B1 ;  /* 0x0000000000017941 */ /* 0x000fea0003800000 */
.L_x_23:
[----:B-1234-:R-:W1:Y:S02]  /*0b20*/  @!P2 LDS R2, [UR59+0x8] ;  /* 0x0000083bff02a984 */ /* 0x01ee640008000800 */
[----:B-1----:R-:W-:-:S05]  /*0b30*/  @!P2 LOP3.LUT R2, R2, 0x8000, RZ, 0xb8, !PT ;  /* 0x000080000202a812 */ /* 0x002fca00078eb8ff */
[----:B------:R3:W-:Y:S02]  /*0b40*/  @!P2 STS [UR59+0x8], R2 ;  /* 0x00000802ff00a988 */ /* 0x0007e4000800083b */
.L_x_27:
[----:B------:R-:W-:Y:S05]  /*0b50*/  BSYNC B2 ;  /* 0x0000000000027941 */ /* 0x000fea0003800000 */
.L_x_22:
[----:B------:R-:W-:Y:S05]  /*0b60*/  WARPSYNC.ALL ;  /* 0x0000000000007948 */ /* 0x000fea0003800000 */
[----:B------:R-:W-:-:S04]  /*0b70*/  UIADD3 UR7, UR8, 0x80, URZ ;  /* 0x0000008008077890 */ /* 0x000fc8000fffe03f */
[----:B------:R-:W-:-:S04]  /*0b80*/  UIADD3 UR6, UP0, UR7, UR52, URZ ;  /* 0x0000003407067290 */ /* 0x000fc8000ff1e03f */
[----:B------:R-:W-:Y:S01]  /*0b90*/  ULEA.HI.X.SX32 UR7, UR7, UR53, 0x1, UP0 ;  /* 0x0000003507077291 */ /* 0x000fe200080f0e3f */
[----:B------:R-:W-:Y:S11]  /*0ba0*/  @P0 BRA `(.L_x_28) ;  /* 0x0000000000280947 */ /* 0x000ff60003800000 */
        /* <DEDUP_REMOVED lines=10> */
.L_x_28:
[----:B------:R-:W-:Y:S05]  /*0c50*/  @P0 BRA `(.L_x_29) ;  /* 0x00000000000c0947 */ /* 0x000fea0003800000 */
[----:B------:R0:W-:Y:S01]  /*0c60*/  UTMACMDFLUSH ;  /* 0x00000000000079b7 */ /* 0x0001e20000000000 */
[----:B------:R-:W-:Y:S05]  /*0c70*/  @P0 BRA `(.L_x_29) ;  /* 0x0000000000040947 */ /* 0x000fea0003800000 */
[----:B------:R-:W-:-:S04]  /*0c80*/  DEPBAR.LE SB0, 0x0 ;  /* 0x000080000000791a */ /* 0x000fc80000000000 */
.L_x_29:
        /* <DEDUP_REMOVED lines=8> */
[----:B----4-:R-:W2:Y:S01]  /*0d10*/  LDC.64 R8, c[0x0][0x220] ;  /* 0x00008800ff087b82 */ /* 0x010ea20000000a00 */
[----:B------:R-:W-:Y:S02]  /*0d20*/  IMAD.MOV.U32 R5, RZ, RZ, 0x70 ;  /* 0x00000070ff057424 */ /* 0x000fe400078e00ff */
[----:B--2---:R2:W-:Y:S03]  /*0d30*/  STS.64 [UR59], R8 ;  /* 0x00000008ff007988 */ /* 0x0045e60008000a3b */
[----:B-1----:R-:W-:-:S05]  /*0d40*/  LOP3.LUT R2, R2, 0x10, R5, 0xd8, !PT ;  /* 0x0000001002027812 */ /* 0x002fca00078ed805 */
[----:B------:R2:W-:Y:S02]  /*0d50*/  STS [UR59+0x8], R2 ;  /* 0x00000802ff007988 */ /* 0x0005e4000800083b */
.L_x_31:
[----:B----4-:R-:W-:Y:S05]  /*0d60*/  BSYNC B2 ;  /* 0x0000000000027941 */ /* 0x010fea0003800000 */
.L_x_30:
[----:B------:R-:W-:Y:S04]  /*0d70*/  BSSY B3, `(.L_x_32) ;  /* 0x0000011000037945 */ /* 0x000fe80003800000 */
[----:B------:R-:W-:Y:S04]  /*0d80*/  BSSY B2, `(.L_x_33) ;  /* 0x000000e000027945 */ /* 0x000fe80003800000 */
[----:B------:R-:W-:Y:S05]  /*0d90*/  @P2 BRA `(.L_x_34) ;  /* 0x0000000000242947 */ /* 0x000fea0003800000 */
[----:B-123--:R-:W1:Y:S01]  /*0da0*/  LDS R2, [UR59+0x34] ;  /* 0x0000343bff027984 */ /* 0x00ee620008000800 */
[----:B------:R-:W-:-:S05]  /*0db0*/  IMAD.MOV.U32 R5, RZ, RZ, 0x3f000000 ;  /* 0x3f000000ff057424 */ /* 0x000fca00078e00ff */
[----:B-1----:R-:W-:-:S05]  /*0dc0*/  LOP3.LUT R2, R2, 0xff000000, R5, 0xb8, !PT ;  /* 0xff00000002027812 */ /* 0x002fca00078eb805 */
[----:B------:R1:W-:Y:S01]  /*0dd0*/  STS [UR59+0x34], R2 ;  /* 0x00003402ff007988 */ /* 0x0003e2000800083b */
[----:B------:R-:W-:Y:S05]  /*0de0*/  @P2 BRA `(.L_x_35) ;  /* 0x00000000001c2947 */ /* 0x000fea0003800000 */
[----:B-1----:R-:W1:Y:S01]  /*0df0*/  LDS R2, [UR59+0x38] ;  /* 0x0000383bff027984 */ /* 0x002e620008000800 */
[----:B------:R-:W-:-:S05]  /*0e00*/  IMAD.MOV.U32 R5, RZ, RZ, 0xff ;  /* 0x000000ffff057424 */ /* 0x000fca00078e00ff */
[----:B-1----:R-:W-:-:S05]  /*0e10*/  LOP3.LUT R2, R2, 0xff, R5, 0xb8, !PT ;  /* 0x000000ff02027812 */ /* 0x002fca00078eb805 */
[----:B------:R4:W-:Y:S02]  /*0e20*/  STS [UR59+0x38], R2 ;  /* 0x00003802ff007988 */ /* 0x0009e4000800083b */
.L_x_34:
[----:B------:R-:W-:Y:S05]  /*0e30*/  @P2 BREAK B2 ;  /* 0x0000000000022942 */ /* 0x000fea0003800000 */
[----:B------:R-:W-:Y:S05]  /*0e40*/  @P2 BRA `(.L_x_36) ;  /* 0x00000000000c2947 */ /* 0x000fea0003800000 */
[----:B------:R1:W-:Y:S02]  /*0e50*/  STS [UR59+0x20], R7 ;  /* 0x00002007ff007988 */ /* 0x0003e4000800083b */
.L_x_35:
[----:B------:R-:W-:Y:S05]  /*0e60*/  BSYNC B2 ;  /* 0x0000000000027941 */ /* 0x000fea0003800000 */
.L_x_33:
[----:B------:R1:W-:Y:S02]  /*0e70*/  @!P2 STS [UR59+0x24], R6 ;  /* 0x00002406ff00a988 */ /* 0x0003e4000800083b */
.L_x_36:
[----:B------:R-:W-:Y:S05]  /*0e80*/  BSYNC B3 ;  /* 0x0000000000037941 */ /* 0x000fea0003800000 */
.L_x_32:
[----:B------:R-:W-:Y:S05]  /*0e90*/  WARPSYNC.ALL ;  /* 0x0000000000007948 */ /* 0x000fea0003800000 */
[----:B------:R-:W-:Y:S04]  /*0ea0*/  BSSY B3, `(.L_x_37) ;  /* 0x000000e000037945 */ /* 0x000fe80003800000 */
[----:B------:R-:W-:Y:S05]  /*0eb0*/  @P2 BRA `(.L_x_38) ;  /* 0x0000000000302947 */ /* 0x000fea0003800000 */
[----:B------:R-:W5:Y:S01]  /*0ec0*/  LDS R4, [UR59+0x34] ;  /* 0x0000343bff047984 */ /* 0x000f620008000800 */
[----:B--2---:R-:W2:Y:S03]  /*0ed0*/  LDC.64 R8, c[0x0][0x248] ;  /* 0x00009200ff087b82 */ /* 0x004ea60000000a00 */
[----:B-1-34-:R-:W1:Y:S01]  /*0ee0*/  LDS R2, [UR59+0x1c] ;  /* 0x00001c3bff027984 */ /* 0x01ae620008000800 */
[C---:B--2---:R-:W-:Y:S01]  /*0ef0*/  SHF.L.U64.HI R6, R8.reuse, 0x1, R9 ;  /* 0x0000000108067819 */ /* 0x044fe20000010209 */
[----:B------:R-:W-:-:S03]  /*0f00*/  IMAD.SHL.U32 R5, R8, 0x2, RZ ;  /* 0x0000000208057824 */ /* 0x000fc600078e00ff */
[--C-:B------:R-:W-:Y:S02]  /*0f10*/  SHF.R.U32.HI R7, RZ, 0x4, R6.reuse ;  /* 0x00000004ff077819 */ /* 0x100fe40000011606 */
[----:B------:R-:W-:-:S05]  /*0f20*/  SHF.R.U64 R5, R5, 0x4, R6 ;  /* 0x0000000405057819 */ /* 0x000fca0000001206 */
[----:B------:R2:W-:Y:S01]  /*0f30*/  STS [UR59+0xc], R5 ;  /* 0x00000c05ff007988 */ /* 0x0005e2000800083b */
[----:B-----5:R-:W-:Y:S02]  /*0f40*/  LOP3.LUT R4, R4, 0x7, RZ, 0xb8, !PT ;  /* 0x0000000704047812 */ /* 0x020fe400078eb8ff */
[----:B-1----:R-:W-:-:S03]  /*0f50*/  LOP3.LUT R2, R2, 0xf, R7, 0xb8, !PT ;  /* 0x0000000f02027812 */ /* 0x002fc600078eb807 */
[----:B------:R2:W-:Y:S04]  /*0f60*/  STS [UR59+0x34], R4 ;  /* 0x00003404ff007988 */ /* 0x0005e8000800083b */
[----:B------:R2:W-:Y:S02]  /*0f70*/  STS [UR59+0x1c], R2 ;  /* 0x00001c02ff007988 */ /* 0x0005e4000800083b */
.L_x_38:
[----:B------:R-:W-:Y:S05]  /*0f80*/  BSYNC B3 ;  /* 0x0000000000037941 */ /* 0x000fea0003800000 */
.L_x_37:
        /* <DEDUP_REMOVED lines=11> */
.L_x_41:
[----:B------:R-:W-:Y:S05]  /*1040*/  @P2 BRA `(.L_x_43) ;  /* 0x0000000000282947 */ /* 0x000fea0003800000 */
[----:B-1234-:R-:W1:Y:S02]  /*1050*/  LDS R2, [UR59+0x8] ;  /* 0x0000083bff027984 */ /* 0x01ee640008000800 */
[----:B-1----:R-:W-:-:S05]  /*1060*/  LOP3.LUT R2, R2, 0x1800, RZ, 0xb8, !PT ;  /* 0x0000180002027812 */ /* 0x002fca00078eb8ff */
[----:B------:R2:W-:Y:S02]  /*1070*/  STS [UR59+0x8], R2 ;  /* 0x00000802ff007988 */ /* 0x0005e4000800083b */
.L_x_42:
[----:B------:R-:W-:Y:S05]  /*1080*/  @P2 BREAK B4 ;  /* 0x0000000000042942 */ /* 0x000fea0003800000 */
[----:B------:R-:W-:Y:S05]  /*1090*/  @P2 BRA `(.L_x_44) ;  /* 0x0000000000242947 */ /* 0x000fea0003800000 */
[----:B-12---:R-:W1:Y:S01]  /*10a0*/  LDS R2, [UR59+0x8] ;  /* 0x0000083bff027984 */ /* 0x006e620008000800 */
[----:B------:R-:W-:-:S05]  /*10b0*/  IMAD.MOV.U32 R5, RZ, RZ, 0x6000 ;  /* 0x00006000ff057424 */ /* 0x000fca00078e00ff */
[----:B-1----:R-:W-:-:S04]  /*10c0*/  LOP3.LUT R2, R2, 0x6000, R5, 0xd8, !PT ;  /* 0x0000600002027812 */ /* 0x002fc800078ed805 */
[----:B------:R-:W-:-:S05]  /*10d0*/  LOP3.LUT R2, R2, 0x400000, RZ, 0xb8, !PT ;  /* 0x0040000002027812 */ /* 0x000fca00078eb8ff */
[----:B------:R1:W-:Y:S02]  /*10e0*/  STS [UR59+0x8], R2 ;  /* 0x00000802ff007988 */ /* 0x0003e4000800083b */
.L_x_43:
[----:B------:R-:W-:Y:S05]  /*10f0*/  BSYNC B4 ;  /* 0x0000000000047941 */ /* 0x000fea0003800000 */
.L_x_40:
[----:B-1234-:R-:W1:Y:S02]  /*1100*/  @!P2 LDS R2, [UR59+0x8] ;  /* 0x0000083bff02a984 */ /* 0x01ee640008000800 */
[----:B-1----:R-:W-:-:S05]  /*1110*/  @!P2 LOP3.LUT R2, R2, 0x8000, RZ, 0xb8, !PT ;  /* 0x000080000202a812 */ /* 0x002fca00078eb8ff */
[----:B------:R3:W-:Y:S02]  /*1120*/  @!P2 STS [UR59+0x8], R2 ;  /* 0x00000802ff00a988 */ /* 0x0007e4000800083b */
.L_x_44:
[----:B------:R-:W-:Y:S05]  /*1130*/  BSYNC B3 ;  /* 0x0000000000037941 */ /* 0x000fea0003800000 */
.L_x_39:
[----:B------:R-:W-:Y:S05]  /*1140*/  WARPSYNC.ALL ;  /* 0x0000000000007948 */ /* 0x000fea0003800000 */
[----:B------:R4:W-:Y:S01]  /*1150*/  STL [R1], RZ ;  /* 0x000000ff01007387 */ /* 0x0009e20000100800 */
[----:B------:R-:W-:Y:S01]  /*1160*/  UIADD3 UR8, UR8, 0x100, URZ ;  /* 0x0000010008087890 */ /* 0x000fe2000fffe03f */
[----:B------:R-:W-:Y:S02]  /*1170*/  ISETP.GE.AND P1, PT, R13, 0x1, PT ;  /* 0x000000010d00780c */ /* 0x000fe40003f26270 */
[----:B------:R-:W-:Y:S01]  /*1180*/  SHF.R.U32.HI R6, RZ, 0x5, R20 ;  /* 0x00000005ff067819 */ /* 0x000fe20000011614 */
[----:B------:R-:W-:-:S04]  /*1190*/  UIADD3 UR52, UP0, UR8, UR52, URZ ;  /* 0x0000003408347290 */ /* 0x000fc8000ff1e03f */
[----:B------:R-:W-:Y:S01]  /*11a0*/  ULEA.HI.X.SX32 UR53, UR8, UR53, 0x1, UP0 ;  /* 0x0000003508357291 */ /* 0x000fe200080f0e3f */
[----:B----4-:R-:W-:Y:S11]  /*11b0*/  @P0 BRA `(.L_x_45) ;  /* 0x0000000000280947 */ /* 0x010ff60003800000 */
        /* <DEDUP_REMOVED lines=10> */
.L_x_45:
[----:B------:R-:W-:Y:S05]  /*1260*/  @P0 BRA `(.L_x_46) ;  /* 0x00000000000c0947 */ /* 0x000fea0003800000 */
[----:B------:R0:W-:Y:S01]  /*1270*/  UTMACMDFLUSH ;  /* 0x00000000000079b7 */ /* 0x0001e20000000000 */
[----:B------:R-:W-:Y:S05]  /*1280*/  @P0 BRA `(.L_x_46) ;  /* 0x0000000000040947 */ /* 0x000fea0003800000 */
[----:B------:R-:W-:-:S04]  /*1290*/  DEPBAR.LE SB0, 0x0 ;  /* 0x000080000000791a */ /* 0x000fc80000000000 */
.L_x_46:
[----:B------:R1:W-:Y:S01]  /*12a0*/  STL [R1+0x4], RZ ;  /* 0x000004ff01007387 */ /* 0x0003e20000100800 */
[----:B------:R-:W-:Y:S05]  /*12b0*/  WARPSYNC.ALL ;  /* 0x0000000000007948 */ /* 0x000fea0003800000 */
[----:B------:R1:W-:Y:S01]  /*12c0*/  STL [R1+0x8], RZ ;  /* 0x000008ff01007387 */ /* 0x0003e20000100800 */
[----:B-----5:R-:W-:Y:S01]  /*12d0*/  VOTEU.ALL UP0, P2 ;  /* 0x00000000003f7886 */ /* 0x020fe20001000000 */
[----:B------:R-:W-:Y:S01]  /*12e0*/  UMOV UR8, 0x1 ;  /* 0x0000000100087882 */ /* 0x000fe20000000000 */
[----:B------:R-:W-:Y:S01]  /*12f0*/  VOTEU.ALL UP1, P2 ;  /* 0x00000000003f7886 */ /* 0x000fe20001020000 */
[----:B------:R1:W-:Y:S01]  /*1300*/  STL [R1+0xc], RZ ;  /* 0x00000cff01007387 */ /* 0x0003e20000100800 */
[----:B------:R-:W-:Y:S01]  /*1310*/  R2UR UR57, R6 ;  /* 0x00000000063972ca */ /* 0x000fe200000e0000 */
[----:B------:R-:W-:-:S04]  /*1320*/  @!UP0 UIADD3 UR12, -UR8, 0x100000, URZ ;  /* 0x00100000080c8890 */ /* 0x000fc8000fffe13f */
[----:B------:R-:W-:Y:S02]  /*1330*/  @!UP0 USHF.L.U32 UR13, UR12, 0xb, URZ ;  /* 0x0000000b0c0d8899 */ /* 0x000fe4000800063f */
[----:B------:R-:W-:Y:S01]  /*1340*/  @!UP0 USHF.L.U32 UR12, UR12, 0x1, URZ ;  /* 0x000000010c0c8899 */ /* 0x000fe2000800063f */
[----:B------:R-:W-:Y:S01]  /*1350*/  CS2R R152, SRZ ;  /* 0x0000000000987805 */ /* 0x000fe2000001ff00 */
[----:B------:R1:W-:Y:S01]  /*1360*/  STL [R1+0x10], RZ ;  /* 0x000010ff01007387 */ /* 0x0003e20000100800 */
[----:B------:R-:W-:-:S04]  /*1370*/  @!UP0 UIADD3 UR8, -UR8, 0x100000, URZ ;  /* 0x0010000008088890 */ /* 0x000fc8000fffe13f */
[----:B------:R-:W-:Y:S02]  /*1380*/  @!UP0 USHF.L.U32 UR9, UR8, 0xb, URZ ;  /* 0x0000000b08098899 */ /* 0x000fe4000800063f */
[----:B------:R-:W-:Y:S01]  /*1390*/  @!UP0 USHF.L.U32 UR8, UR8, 0x1, URZ ;  /* 0x0000000108088899 */ /* 0x000fe2000800063f */
[----:B------:R-:W-:Y:S01]  /*13a0*/  CS2R R154, SRZ ;  /* 0x00000000009a7805 */ /* 0x000fe2000001ff00 */
[----:B------:R-:W-:Y:S01]  /*13b0*/  VOTEU.ALL UP0, P2 ;  /* 0x00000000003f7886 */ /* 0x000fe20001000000 */
[----:B------:R1:W-:Y:S01]  /*13c0*/  STL [R1+0x14], RZ ;  /* 0x000014ff01007387 */ /* 0x0003e20000100800 */
[----:B------:R-:W-:Y:S01]  /*13d0*/  USHF.L.U32 UR58, UR54, 0x7, URZ ;  /* 0x00000007363a7899 */ /* 0x000fe2000800063f */
[----:B------:R-:W-:Y:S01]  /*13e0*/  CS2R R156, SRZ ;  /* 0x00000000009c7805 */ /* 0x000fe2000001ff00 */
[----:B------:R-:W-:Y:S01]  /*13f0*/  USHF.L.U32 UR11, UR55, 0x8, URZ ;  /* 0x00000008370b7899 */ /* 0x000fe2000800063f */
[----:B------:R1:W-:Y:S01]  /*1400*/  STL [R1+0x18], RZ ;  /* 0x000018ff01007387 */ /* 0x0003e20000100800 */
[----:B------:R-:W-:-:S02]  /*1410*/  CS2R R158, SRZ ;  /* 0x00000000009e7805 */ /* 0x000fc4000001ff00 */
[----:B------:R-:W-:Y:S02]  /*1420*/  CS2R R160, SRZ ;  /* 0x0000000000a07805 */ /* 0x000fe4000001ff00 */
[----:B------:R-:W-:Y:S01]  /*1430*/  CS2R R162, SRZ ;  /* 0x0000000000a27805 */ /* 0x000fe2000001ff00 */
[----:B------:R1:W-:Y:S01]  /*1440*/  STL [R1+0x1c], RZ ;  /* 0x00001cff01007387 */ /* 0x0003e20000100800 */
[----:B------:R-:W-:Y:S02]  /*1450*/  CS2R R164, SRZ ;  /* 0x0000000000a47805 */ /* 0x000fe4000001ff00 */
[----:B------:R-:W-:Y:S02]  /*1460*/  CS2R R166, SRZ ;  /* 0x0000000000a67805 */ /* 0x000fe4000001ff00 */
[----:B------:R-:W-:Y:S01]  /*1470*/  CS2R R168, SRZ ;  /* 0x0000000000a87805 */ /* 0x000fe2000001ff00 */
        /* <DEDUP_REMOVED lines=96> */
[----:B------:R-:W-:Y:S01]  /*1a80*/  BAR.SYNC.DEFER_BLOCKING 0x0 ;  /* 0x0000000000007b1d */ /* 0x000fe20000010000 */
[----:B------:R-:W-:-:S02]  /*1a90*/  CS2R R58, SRZ ;  /* 0x00000000003a7805 */ /* 0x000fc4000001ff00 */
[----:B------:R-:W-:Y:S02]  /*1aa0*/  CS2R R60, SRZ ;  /* 0x00000000003c7805 */ /* 0x000fe4000001ff00 */
[----:B------:R-:W-:Y:S02]  /*1ab0*/  CS2R R62, SRZ ;  /* 0x00000000003e7805 */ /* 0x000fe4000001ff00 */
[----:B------:R-:W-:Y:S02]  /*1ac0*/  CS2R R64, SRZ ;  /* 0x0000000000407805 */ /* 0x000fe4000001ff00 */
        /* <DEDUP_REMOVED lines=13> */
[----:B------:R-:W-:Y:S01]  /*1ba0*/  CS2R R86, SRZ ;  /* 0x0000000000567805 */ /* 0x000fe2000001ff00 */
[----:B------:R1:W-:Y:S04]  /*1bb0*/  STL [R1+0x8c], RZ ;  /* 0x00008cff01007387 */ /* 0x0003e80000100800 */
[----:B------:R1:W-:Y:S04]  /*1bc0*/  STL [R1+0x90], RZ ;  /* 0x000090ff01007387 */ /* 0x0003e80000100800 */
[----:B------:R-:W2:Y:S02]  /*1bd0*/  FENCE.VIEW.ASYNC.S ;  /* 0x00000000000073c6 */ /* 0x000ea40000000000 */
[----:B--2---:R1:W2:Y:S02]  /*1be0*/  @!UP0 SYNCS.EXCH.64 URZ, [UR59+0x30000], UR12 ;  /* 0x0300000c3b3f85b2 */ /* 0x0042a40008000100 */
[----:B------:R1:W-:Y:S04]  /*1bf0*/  STL [R1+0x94], RZ ;  /* 0x000094ff01007387 */ /* 0x0003e80000100800 */
        /* <DEDUP_REMOVED lines=18> */
[----:B------:R1:W-:Y:S01]  /*1d20*/  STL [R1+0xe0], RZ ;  /* 0x0000e0ff01007387 */ /* 0x0003e20000100800 */
[----:B--2---:R-:W-:Y:S06]  /*1d30*/  BAR.SYNC.DEFER_BLOCKING 0x0 ;  /* 0x0000000000007b1d */ /* 0x004fec0000010000 */
[----:B------:R1:W-:Y:S04]  /*1d40*/  STL [R1+0xe4], RZ ;  /* 0x0000e4ff01007387 */ /* 0x0003e80000100800 */
[----:B------:R1:W-:Y:S04]  /*1d50*/  STL [R1+0xe8], RZ ;  /* 0x0000e8ff01007387 */ /* 0x0003e80000100800 */
[----:B------:R1:W-:Y:S04]  /*1d60*/  STL [R1+0xec], RZ ;  /* 0x0000ecff01007387 */ /* 0x0003e80000100800 */
[----:B------:R1:W-:Y:S04]  /*1d70*/  STL [R1+0xf0], RZ ;  /* 0x0000f0ff01007387 */ /* 0x0003e80000100800 */
[----:B------:R1:W-:Y:S01]  /*1d80*/  STL [R1+0xf4], RZ ;  /* 0x0000f4ff01007387 */ /* 0x0003e20000100800 */
[----:B------:R1:W2:Y:S03]  /*1d90*/  @!UP1 SYNCS.EXCH.64 URZ, [UR59+0x30008], UR8 ;  /* 0x030008083b3f95b2 */ /* 0x0002a60008000100 */
[----:B------:R1:W-:Y:S04]  /*1da0*/  STL [R1+0xf8], RZ ;  /* 0x0000f8ff01007387 */ /* 0x0003e80000100800 */
[----:B------:R1:W-:Y:S01]  /*1db0*/  STL [R1+0xfc], RZ ;  /* 0x0000fcff01007387 */ /* 0x0003e20000100800 */
[----:B------:R-:W-:Y:S05]  /*1dc0*/  @!P1 BRA `(.L_x_47) ;  /* 0x0000001c00989947 */ /* 0x000fea0003800000 */
[----:B------:R1:W-:Y:S01]  /*1dd0*/  STL [R1], RZ ;  /* 0x000000ff01007387 */ /* 0x0003e20000100800 */
[----:B------:R-:W-:Y:S02]  /*1de0*/  CS2R R152, SRZ ;  /* 0x0000000000987805 */ /* 0x000fe4000001ff00 */
        /* <DEDUP_REMOVED lines=127> */
[----:B------:R-:W-:Y:S01]  /*25e0*/  UMOV UR56, URZ ;  /* 0x0000003f00387c82 */ /* 0x000fe20008000000 */
[----:B------:R-:W-:-:S02]  /*25f0*/  UMOV UR15, URZ ;  /* 0x0000003f000f7c82 */ /* 0x000fc40008000000 */
        /* <DEDUP_REMOVED lines=30> */
[----:B------:R1:W-:Y:S02]  /*27e0*/  STL [R1+0xfc], RZ ;  /* 0x0000fcff01007387 */ /* 0x0003e40000100800 */
.L_x_49:
[----:B--2---:R-:W-:Y:S01]  /*27f0*/  BAR.SYNC.DEFER_BLOCKING 0x0 ;  /* 0x0000000000007b1d */ /* 0x004fe20000010000 */
[----:B------:R-:W-:Y:S01]  /*2800*/  ULEA UR22, UR56, UR59, 0x3 ;  /* 0x0000003b38167291 */ /* 0x000fe2000f8e183f */
[----:B-1-3--:R-:W-:Y:S01]  /*2810*/  @!P2 IMAD.MOV.U32 R2, RZ, RZ, 0x18000 ;  /* 0x00018000ff02a424 */ /* 0x00afe200078e00ff */
[----:B------:R-:W-:Y:S01]  /*2820*/  ELECT P0, URZ, PT ;  /* 0x00000000003f782f */ /* 0x000fe20003800000 */
[----:B------:R-:W-:-:S03]  /*2830*/  ULEA UR8, UR56, UR59, 0xf ;  /* 0x0000003b38087291 */ /* 0x000fc6000f8e783f */
[----:B------:R-:W-:Y:S01]  /*2840*/  ISETP.LT.U32.AND P0, PT, R3, 0x40, P0 ;  /* 0x000000400300780c */ /* 0x000fe20000701070 */
[----:B------:R-:W-:Y:S02]  /*2850*/  ULEA UR20, UR56, UR59, 0x10 ;  /* 0x0000003b38147291 */ /* 0x000fe4000f8e803f */
[----:B------:R-:W-:Y:S02]  /*2860*/  ULOP3.LUT UR12, UR57, 0x1, URZ, 0xc0, !UPT ;  /* 0x00000001390c7892 */ /* 0x000fe4000f8ec03f */
[----:B------:R-:W-:Y:S02]  /*2870*/  UIADD3 UR21, UR8, 0x20000, URZ ;  /* 0x0002000008157890 */ /* 0x000fe4000fffe03f */
[----:B------:R-:W-:Y:S02]  /*2880*/  ULEA UR8, UR12, UR20, 0xf ;  /* 0x000000140c087291 */ /* 0x000fe4000f8e783f */
[----:B------:R-:W-:Y:S01]  /*2890*/  ULEA UR10, UR12, UR15, 0x6 ;  /* 0x0000000f0c0a7291 */ /* 0x000fe2000f8e303f */
[----:B------:R-:W-:-:S03]  /*28a0*/  ELECT P1, URZ, PT ;  /* 0x00000000003f782f */ /* 0x000fc60003820000 */
[----:B------:R-:W-:Y:S01]  /*28b0*/  VOTEU.ANY UP0, P0 ;  /* 0x00000000003f7886 */ /* 0x000fe20000000100 */
[----:B------:R-:W-:Y:S01]  /*28c0*/  VOTEU.ANY UP2, P0 ;  /* 0x00000000003f7886 */ /* 0x000fe20000040100 */
[----:B------:R-:W-:Y:S01]  /*28d0*/  ISETP.LT.U32.AND P1, PT, R3, 0x40, P1 ;  /* 0x000000400300780c */ /* 0x000fe20000f21070 */
[----:B------:R-:W-:Y:S01]  /*28e0*/  ULEA UR14, UR12, UR58, 0x6 ;  /* 0x0000003a0c0e7291 */ /* 0x000fe2000f8e303f */
[----:B------:R1:W-:Y:S01]  /*28f0*/  @!P2 SYNCS.ARRIVE.TRANS64 RZ, [UR22+0x30000], R2 ;  /* 0x03000002ffffa9a7 */ /* 0x0003e20008000016 */
[----:B------:R2:W-:Y:S06]  /*2900*/  MEMBAR.ALL.CTA ;  /* 0x0000000000007992 */ /* 0x0005ec0000008000 */
[----:B--2---:R-:W2:Y:S01]  /*2910*/  FENCE.VIEW.ASYNC.S ;  /* 0x00000000000073c6 */ /* 0x004ea20000000000 */
[----:B------:R-:W-:Y:S01]  /*2920*/  @UP0 UIADD3 UR9, UR22, 0x30000, URZ ;  /* 0x0003000016090890 */ /* 0x000fe2000fffe03f */
[----:B------:R-:W-:Y:S01]  /*2930*/  @UP0 UMOV UR16, UR4 ;  /* 0x0000000400100c82 */ /* 0x000fe20008000000 */
[----:B------:R-:W-:Y:S01]  /*2940*/  @UP0 UMOV UR17, UR5 ;  /* 0x0000000500110c82 */ /* 0x000fe20008000000 */
[----:B------:R-:W-:Y:S01]  /*2950*/  ULEA UR12, UR12, UR21, 0xe ;  /* 0x000000150c0c7291 */ /* 0x000fe2000f8e703f */
[----:B-1----:R-:W-:Y:S01]  /*2960*/  SHF.L.U32 R2, R0, 0x1f, RZ ;  /* 0x0000001f00027819 */ /* 0x002fe200000006ff */
[----:B--2---:R-:W-:Y:S01]  /*2970*/  VOTEU.ANY UP1, P1 ;  /* 0x00000000003f7886 */ /* 0x004fe20000820100 */
[----:B------:R-:W-:-:S04]  /*2980*/  VOTEU.ANY UP3, P1 ;  /* 0x00000000003f7886 */ /* 0x000fc80000860100 */
[----:B------:R-:W-:Y:S01]  /*2990*/  @UP1 UIADD3 UR13, UR22, 0x30000, URZ ;  /* 0x00030000160d1890 */ /* 0x000fe2000fffe03f */
[----:B------:R-:W-:Y:S01]  /*29a0*/  @UP1 UMOV UR18, UR6 ;  /* 0x0000000600121c82 */ /* 0x000fe20008000000 */
[----:B------:R-:W-:Y:S01]  /*29b0*/  @UP1 UMOV UR19, UR7 ;  /* 0x0000000700131c82 */ /* 0x000fe20008000000 */
[----:B------:R-:W-:Y:S06]  /*29c0*/  BAR.SYNC.DEFER_BLOCKING 0x0 ;  /* 0x0000000000007b1d */ /* 0x000fec0000010000 */
[----:B------:R1:W-:Y:S02]  /*29d0*/  @UP2 UTMALDG.2D [UR8], [UR16] ;  /* 0x00000008100025b4 */ /* 0x0003e40008008000 */
[----:B------:R-:W-:Y:S06]  /*29e0*/  BAR.SYNC.DEFER_BLOCKING 0x0 ;  /* 0x0000000000007b1d */ /* 0x000fec0000010000 */
[----:B------:R1:W-:Y:S02]  /*29f0*/  @UP3 UTMALDG.2D [UR12], [UR18] ;  /* 0x0000000c120035b4 */ /* 0x0003e40008008000 */
[----:B------:R-:W-:Y:S06]  /*2a00*/  BAR.SYNC.DEFER_BLOCKING 0x0 ;  /* 0x0000000000007b1d */ /* 0x000fec0000010000 */
[----:B------:R-:W2:Y:S02]  /*2a10*/  SYNCS.PHASECHK.TRANS64.TRYWAIT P0, [UR22+0x30000], R2 ;  /* 0x03000002ff0075a7 */ /* 0x000ea40008000156 */
[----:B-12---:R-:W-:Y:S05]  /*2a20*/  @!P0 BRA `(.L_x_48) ;  /* 0x0000002000b88947 */ /* 0x006fea0003800000 */
.L_x_50:
[----:B------:R-:W-:Y:S01]  /*2a30*/  STL.64 [R1+0x1f8], R86 ;  /* 0x0001f85601007387 */ /* 0x000fe20000100a00 */
[----:B------:R-:W-:Y:S01]  /*2a40*/  USHF.R.U32.HI UR8, URZ, 0x4, UR21 ;  /* 0x000000043f087899 */ /* 0x000fe20008011615 */
[----:B------:R-:W1:Y:S02]  /*2a50*/  LDC R2, c[0x0][0x230] ;  /* 0x00008c00ff027b82 */ /* 0x000e640000000800 */
[----:B------:R-:W-:Y:S04]  /*2a60*/  STL.64 [R1+0x1f0], R84 ;  /* 0x0001f05401007387 */ /* 0x000fe80000100a00 */
        /* <DEDUP_REMOVED lines=29> */
[----:B------:R2:W-:Y:S04]  /*2c40*/  STL.64 [R1+0x100], R24 ;  /* 0x0001001801007387 */ /* 0x0005e80000100a00 */
[----:B--2---:R-:W2:Y:S04]  /*2c50*/  LDL.LU.64 R24, [R1] ;  /* 0x0000000001187983 */ /* 0x004ea80000300a00 */
[----:B------:R-:W2:Y:S04]  /*2c60*/  LDL.LU.64 R26, [R1+0x8] ;  /* 0x00000800011a7983 */ /* 0x000ea80000300a00 */
        /* <DEDUP_REMOVED lines=29> */
[----:B------:R-:W2:Y:S01]  /*2e40*/  LDL.LU.64 R86, [R1+0xf8] ;  /* 0x0000f80001567983 */ /* 0x000ea20000300a00 */
[----:B------:R-:W-:-:S02]  /*2e50*/  USHF.R.U32.HI UR40, URZ, 0x4, UR20 ;  /* 0x000000043f287899 */ /* 0x000fc40008011614 */
[----:B------:R-:W-:Y:S02]  /*2e60*/  USGXT.U32 UR8, UR8, 0xe ;  /* 0x0000000e0808789a */ /* 0x000fe40008000000 */
[----:B------:R-:W-:Y:S02]  /*2e70*/  USGXT.U32 UR40, UR40, 0xe ;  /* 0x0000000e2828789a */ /* 0x000fe40008000000 */
[----:B------:R-:W-:Y:S01]  /*2e80*/  ULOP3.LUT UR42, UR8, 0x4000000, URZ, 0xfc, !UPT ;  /* 0x04000000082a7892 */ /* 0x000fe2000f8efc3f */
[----:B------:R-:W-:Y:S01]  /*2e90*/  UMOV UR41, 0x40000040 ;  /* 0x4000004000297882 */ /* 0x000fe20000000000 */
[----:B------:R-:W-:Y:S01]  /*2ea0*/  UMOV UR43, 0x40000040 ;  /* 0x40000040002b7882 */ /* 0x000fe20000000000 */
[----:B------:R-:W-:Y:S02]  /*2eb0*/  UIADD3 UR44, UP0, UR40, 0x2, URZ ;  /* 0x00000002282c7890 */ /* 0x000fe4000ff1e03f */
[----:B------:R-:W-:Y:S01]  /*2ec0*/  UIADD3 UR46, UP1, UR8, 0x4000080, URZ ;  /* 0x04000080082e7890 */ /* 0x000fe2000ff3e03f */
[----:B------:R-:W-:-:S02]  /*2ed0*/  UMOV UR9, URZ ;  /* 0x0000003f00097c82 */ /* 0x000fc40008000000 */
[----:B------:R-:W-:Y:S01]  /*2ee0*/  UMOV UR8, URZ ;  /* 0x0000003f00087c82 */ /* 0x000fe20008000000 */
[----:B------:R-:W-:Y:S02]  /*2ef0*/  UIADD3.X UR47, UR9, 0x40000040, URZ, UP1, !UPT ;  /* 0x40000040092f7890 */ /* 0x000fe40008ffe43f */
[----:B------:R-:W-:Y:S02]  /*2f00*/  UIADD3.X UR45, UR8, 0x40000040, URZ, UP0, !UPT ;  /* 0x40000040082d7890 */ /* 0x000fe400087fe43f */
[----:B------:R-:W-:Y:S02]  /*2f10*/  UIADD3.64 UR38, UR46, 0x80, URZ ;  /* 0x000000802e267897 */ /* 0x000fe4000fffe03f */
[----:B------:R-:W-:Y:S02]  /*2f20*/  UIADD3.64 UR36, UR44, 0x2, URZ ;  /* 0x000000022c247897 */ /* 0x000fe4000fffe03f */
[----:B------:R-:W-:Y:S02]  /*2f30*/  UIADD3.64 UR32, UR44, 0x4, URZ ;  /* 0x000000042c207897 */ /* 0x000fe4000fffe03f */
[----:B------:R-:W-:-:S02]  /*2f40*/  UIADD3.64 UR34, UR46, 0x100, URZ ;  /* 0x000001002e227897 */ /* 0x000fc4000fffe03f */
[----:B------:R-:W-:Y:S02]  /*2f50*/  UIADD3.64 UR28, UR44, 0x7fe, URZ ;  /* 0x000007fe2c1c7897 */ /* 0x000fe4000fffe03f */
[----:B------:R-:W-:Y:S02]  /*2f60*/  UIADD3.64 UR30, UR46, 0x180, URZ ;  /* 0x000001802e1e7897 */ /* 0x000fe4000fffe03f */
[----:B------:R-:W-:Y:S02]  /*2f70*/  UIADD3.64 UR24, UR44, 0x800, URZ ;  /* 0x000008002c187897 */ /* 0x000fe4000fffe03f */
[----:B------:R-:W-:Y:S02]  /*2f80*/  UIADD3.64 UR26, UR46, 0x200, URZ ;  /* 0x000002002e1a7897 */ /* 0x000fe4000fffe03f */
[----:B------:R-:W-:Y:S02]  /*2f90*/  UIADD3.64 UR20, UR44, 0x802, URZ ;  /* 0x000008022c147897 */ /* 0x000fe4000fffe03f */
[----:B------:R-:W-:-:S02]  /*2fa0*/  UIADD3.64 UR22, UR46, 0x280, URZ ;  /* 0x000002802e167897 */ /* 0x000fc4000fffe03f */
[----:B------:R-:W-:Y:S02]  /*2fb0*/  UIADD3.64 UR16, UR44, 0x804, URZ ;  /* 0x000008042c107897 */ /* 0x000fe4000fffe03f */
[----:B------:R-:W-:Y:S01]  /*2fc0*/  UIADD3.64 UR18, UR46, 0x300, URZ ;  /* 0x000003002e127897 */ /* 0x000fe2000fffe03f */
[----:B--2---:R-:W-:-:S06]  /*2fd0*/  WARPGROUP.ARRIVE ;  /* 0x00000000000079c5 */ /* 0x004fcc0000000000 */
[----:B------:R-:W-:Y:S03]  /*2fe0*/  HGMMA.64x128x16.F32.BF16 R24, gdesc[UR40].tnspB, R24, gsb0 ;  /* 0x41e00000281879f0 */ /* 0x000fe60008001818 */
[----:B------:R-:W-:Y:S02]  /*2ff0*/  WARPGROUP.DEPBAR.LE gsb0, 0x0 ;  /* 0x00008000000079c5 */ /* 0x000fe40000010000 */
[----:B------:R-:W-:-:S07]  /*3000*/  WARPGROUP.ARRIVE ;  /* 0x00000000000079c5 */ /* 0x000fce0000000000 */
        /* <DEDUP_REMOVED lines=15> */
[----:B------:R-:W-:Y:S01]  /*3100*/  HGMMA.64x128x16.F32.BF16 R24, gdesc[UR20].tnspB, R24, gsb0 ;  /* 0x41e00000141879f0 */ /* 0x000fe20008001818 */
[----:B------:R-:W-:Y:S02]  /*3110*/  UIADD3.64 UR40, UR44, 0x1fe, URZ ;  /* 0x000001fe2c287897 */ /* 0x000fe4000fffe03f */
[----:B------:R-:W-:Y:S02]  /*3120*/  WARPGROUP.DEPBAR.LE gsb0, 0x0 ;  /* 0x00008000000079c5 */ /* 0x000fe40000010000 */
[----:B------:R-:W-:-:S07]  /*3130*/  WARPGROUP.ARRIVE ;  /* 0x00000000000079c5 */ /* 0x000fce0000000000 */
[----:B------:R-:W-:Y:S01]  /*3140*/  HGMMA.64x128x16.F32.BF16 R24, gdesc[UR16].tnspB, R24, gsb0 ;  /* 0x41e00000101879f0 */ /* 0x000fe20008001818 */
[----:B------:R-:W-:Y:S01]  /*3150*/  UIADD3.64 UR48, UR44, 0x200, URZ ;  /* 0x000002002c307897 */ /* 0x000fe2000fffe03f */
[----:B------:R-:W-:Y:S01]  /*3160*/  UMOV UR50, UR46 ;  /* 0x0000002e00327c82 */ /* 0x000fe20008000000 */
[----:B------:R-:W-:Y:S01]  /*3170*/  UMOV UR51, UR47 ;  /* 0x0000002f00337c82 */ /* 0x000fe20008000000 */
[----:B------:R-:W-:Y:S02]  /*3180*/  WARPGROUP.DEPBAR.LE gsb0, 0x0 ;  /* 0x00008000000079c5 */ /* 0x000fe40000010000 */
[----:B------:R-:W-:Y:S01]  /*3190*/  WARPGROUP.ARRIVE ;  /* 0x00000000000079c5 */ /* 0x000fe20000000000 */
[----:B------:R-:W-:Y:S01]  /*31a0*/  UIADD3.64 UR36, UR44, 0x202, URZ ;  /* 0x000002022c247897 */ /* 0x000fe2000fffe03f */
[----:B------:R-:W-:Y:S04]  /*31b0*/  STL.64 [R1], R24 ;  /* 0x0000001801007387 */ /* 0x000fe80000100a00 */
[----:B------:R-:W-:Y:S01]  /*31c0*/  HGMMA.64x128x16.F32.BF16 R152, gdesc[UR40].tnspB, R152, gsb0 ;  /* 0x41e00000289879f0 */ /* 0x000fe20008001898 */
[----:B------:R-:W-:Y:S01]  /*31d0*/  UIADD3.64 UR32, UR44, 0x204, URZ ;  /* 0x000002042c207897 */ /* 0x000fe2000fffe03f */
[----:B------:R-:W-:Y:S01]  /*31e0*/  STL.64 [R1+0x8], R26 ;  /* 0x0000081a01007387 */ /* 0x000fe20000100a00 */
[----:B------:R-:W-:-:S02]  /*31f0*/  UIADD3.64 UR28, UR44, 0x9fe, URZ ;  /* 0x000009fe2c1c7897 */ /* 0x000fc4000fffe03f */
[----:B------:R-:W-:Y:S01]  /*3200*/  UIADD3.64 UR24, UR44, 0xa00, URZ ;  /* 0x00000a002c187897 */ /* 0x000fe2000fffe03f */
[----:B------:R-:W-:Y:S01]  /*3210*/  STL.64 [R1+0x10], R28 ;  /* 0x0000101c01007387 */ /* 0x000fe20000100a00 */
[----:B------:R-:W-:Y:S02]  /*3220*/  UIADD3.64 UR20, UR44, 0xa02, URZ ;  /* 0x00000a022c147897 */ /* 0x000fe4000fffe03f */
[----:B------:R-:W-:Y:S01]  /*3230*/  UIADD3.64 UR16, UR44, 0xa04, URZ ;  /* 0x00000a042c107897 */ /* 0x000fe2000fffe03f */
[----:B------:R-:W-:Y:S01]  /*3240*/  STL.64 [R1+0x18], R30 ;  /* 0x0000181e01007387 */ /* 0x000fe20000100a00 */
[----:B------:R-:W-:-:S03]  /*3250*/  UIADD3.64 UR40, UR44, 0x3fe, URZ ;  /* 0x000003fe2c287897 */ /* 0x000fc6000fffe03f */
        /* <DEDUP_REMOVED lines=27> */
[----:B------:R2:W-:Y:S01]  /*3410*/  STL.64 [R1+0xf8], R86 ;  /* 0x0000f85601007387 */ /* 0x0005e20000100a00 */
[----:B------:R-:W-:-:S02]  /*3420*/  WARPGROUP.DEPBAR.LE gsb0, 0x0 ;  /* 0x00008000000079c5 */ /* 0x000fc40000010000 */
[----:B------:R-:W-:Y:S01]  /*3430*/  WARPGROUP.ARRIVE ;  /* 0x00000000000079c5 */ /* 0x000fe20000000000 */
[----:B--2---:R-:W2:Y:S04]  /*3440*/  LDL.LU.64 R86, [R1+0x1f8] ;  /* 0x0001f80001567983 */ /* 0x004ea80000300a00 */
[----:B------:R-:W2:Y:S01]  /*3450*/  LDL.LU.64 R84, [R1+0x1f0] ;  /* 0x0001f00001547983 */ /* 0x000ea20000300a00 */
[----:B------:R-:W-:Y:S03]  /*3460*/  HGMMA.64x128x16.F32.BF16 R152, gdesc[UR48].tnspB, R152, gsb0 ;  /* 0x41e00000309879f0 */ /* 0x000fe60008001898 */
[----:B------:R-:W2:Y:S01]  /*3470*/  LDL.LU.64 R82, [R1+0x1e8] ;  /* 0x0001e80001527983 */ /* 0x000ea20000300a00 */
[----:B------:R-:W-:Y:S01]  /*3480*/  UIADD3.64 UR48, UR44, 0x400, URZ ;  /* 0x000004002c307897 */ /* 0x000fe2000fffe03f */
[----:B------:R-:W-:Y:S01]  /*3490*/  UMOV UR50, UR46 ;  /* 0x0000002e00327c82 */ /* 0x000fe20008000000 */
[----:B------:R-:W-:Y:S01]  /*34a0*/  UMOV UR51, UR47 ;  /* 0x0000002f00337c82 */ /* 0x000fe20008000000 */
        /* <DEDUP_REMOVED lines=29> */
[----:B------:R-:W-:-:S02]  /*3680*/  UIADD3 UR15, UR15, 0x80, URZ ;  /* 0x000000800f0f7890 */ /* 0x000fc4000fffe03f */
[----:B------:R-:W-:-:S04]  /*3690*/  UIADD3 UR56, UR56, 0x1, URZ ;  /* 0x0000000138387890 */ /* 0x000fc8000fffe03f */
[----:B-1----:R-:W-:Y:S01]  /*36a0*/  ISETP.LE.AND P0, PT, R2, UR15, PT ;  /* 0x0000000f02007c0c */ /* 0x002fe2000bf03270 */
[----:B------:R-:W-:-:S04]  /*36b0*/  UISETP.NE.U32.AND UP0, UPT, UR56, 0x2, UPT ;  /* 0x000000023800788c */ /* 0x000fc8000bf05070 */
[----:B------:R-:W-:Y:S01]  /*36c0*/  USEL UR8, URZ, 0x1, UP0 ;  /* 0x000000013f087887 */ /* 0x000fe20008000000 */
[----:B------:R-:W-:Y:S02]  /*36d0*/  WARPGROUP.DEPBAR.LE gsb0, 0x0 ;  /* 0x00008000000079c5 */ /* 0x000fe40000010000 */
[----:B------:R-:W-:Y:S01]  /*36e0*/  WARPGROUP.ARRIVE ;  /* 0x00000000000079c5 */ /* 0x000fe20000000000 */
[----:B------:R-:W-:Y:S02]  /*36f0*/  USEL UR56, UR56, URZ, UP0 ;  /* 0x0000003f38387287 */ /* 0x000fe40008000000 */
[----:B------:R-:W-:-:S03]  /*3700*/  LOP3.LUT R0, R0, UR8, RZ, 0x3c, !PT ;  /* 0x0000000800007c12 */ /* 0x000fc6000f8e3cff */
[----:B------:R-:W-:Y:S01]  /*3710*/  HGMMA.64x128x16.F32.BF16 R152, gdesc[UR36].tnspB, R152, gsb0 ;  /* 0x41e00000249879f0 */ /* 0x000fe20008001898 */
[----:B------:R-:W-:Y:S02]  /*3720*/  UIADD3.64 UR36, UR44, 0x402, URZ ;  /* 0x000004022c247897 */ /* 0x000fe4000fffe03f */
[----:B------:R-:W-:Y:S02]  /*3730*/  WARPGROUP.DEPBAR.LE gsb0, 0x0 ;  /* 0x00008000000079c5 */ /* 0x000fe40000010000 */
[----:B------:R-:W-:-:S07]  /*3740*/  WARPGROUP.ARRIVE ;  /* 0x00000000000079c5 */ /* 0x000fce0000000000 */
        /* <DEDUP_REMOVED lines=50> */
[----:B--2---:R-:W-:-:S07]  /*3a70*/  WARPGROUP.ARRIVE ;  /* 0x00000000000079c5 */ /* 0x004fce0000000000 */
[----:B------:R-:W-:Y:S01]  /*3a80*/  HGMMA.64x128x16.F32.BF16 R24, gdesc[UR40].tnspB, R24, gsb0 ;  /* 0x41e00000281879f0 */ /* 0x000fe20008001818 */
[----:B------:R-:W-:Y:S01]  /*3a90*/  UIADD3.64 UR40, UR44, 0x600, URZ ;  /* 0x000006002c287897 */ /* 0x000fe2000fffe03f */
[----:B------:R-:W-:Y:S01]  /*3aa0*/  UMOV UR42, UR46 ;  /* 0x0000002e002a7c82 */ /* 0x000fe20008000000 */
[----:B------:R-:W-:Y:S01]  /*3ab0*/  UMOV UR43, UR47 ;  /* 0x0000002f002b7c82 */ /* 0x000fe20008000000 */
[----:B------:R-:W-:Y:S02]  /*3ac0*/  WARPGROUP.DEPBAR.LE gsb0, 0x0 ;  /* 0x00008000000079c5 */ /* 0x000fe40000010000 */
[----:B------:R-:W-:-:S06]  /*3ad0*/  WARPGROUP.ARRIVE ;  /* 0x00000000000079c5 */ /* 0x000fcc0000000000 */
        /* <DEDUP_REMOVED lines=20> */
[----:B------:R-:W-:Y:S05]  /*3c20*/  @!P0 BRA `(.L_x_49) ;  /* 0xffffffe800f08947 */ /* 0x000fea000383ffff */
.L_x_47:
[----:B------:R5:W-:Y:S04]  /*3c30*/  STL [R1+0x10c], R84 ;  /* 0x00010c5401007387 */ /* 0x000be80000100800 */
[----:B------:R-:W3:Y:S01]  /*3c40*/  LDL.LU R8, [R1] ;  /* 0x0000000001087983 */ /* 0x000ee20000300800 */
[----:B--2---:R-:W-:Y:S06]  /*3c50*/  BAR.SYNC.DEFER_BLOCKING 0x0 ;  /* 0x0000000000007b1d */ /* 0x004fec0000010000 */
[----:B-----5:R-:W2:Y:S04]  /*3c60*/  LDL.LU R84, [R1+0x4] ;  /* 0x0000040001547983 */ /* 0x020ea80000300800 */
[----:B------:R5:W-:Y:S04]  /*3c70*/  STL [R1+0x108], R85 ;  /* 0x0001085501007387 */ /* 0x000be80000100800 */
[----:B-----5:R-:W5:Y:S01]  /*3c80*/  LDL.LU R85, [R1+0xc] ;  /* 0x00000c0001557983 */ /* 0x020f620000300800 */
[----:B------:R-:W4:Y:S03]  /*3c90*/  @!P2 SYNCS.CCTL.IV [UR59+0x30000] ;  /* 0x03000000ff00a9b1 */ /* 0x000f26000800003b */
[----:B------:R-:W5:Y:S04]  /*3ca0*/  LDL.LU R9, [R1+0x8] ;  /* 0x0000080001097983 */ /* 0x000f680000300800 */
[----:B------:R1:W-:Y:S01]  /*3cb0*/  STL [R1+0x104], R86 ;  /* 0x0001045601007387 */ /* 0x0003e20000100800 */
[----:B----4-:R-:W-:Y:S06]  /*3cc0*/  BAR.SYNC.DEFER_BLOCKING 0x0 ;  /* 0x0000000000007b1d */ /* 0x010fec0000010000 */
[----:B-1----:R-:W4:Y:S04]  /*3cd0*/  LDL.LU R86, [R1+0x14] ;  /* 0x0000140001567983 */ /* 0x002f280000300800 */
[----:B------:R-:W4:Y:S04]  /*3ce0*/  LDL.LU R10, [R1+0x10] ;  /* 0x00001000010a7983 */ /* 0x000f280000300800 */
[----:B------:R1:W-:Y:S01]  /*3cf0*/  STL [R1+0x100], R87 ;  /* 0x0001005701007387 */ /* 0x0003e20000100800 */
[----:B------:R-:W-:-:S02]  /*3d00*/  F2FP.BF16.F32.PACK_AB R152, R153, R152 ;  /* 0x000000989998723e */ /* 0x000fc400000010ff */
[----:B------:R-:W-:Y:S02]  /*3d10*/  F2FP.BF16.F32.PACK_AB R184, R185, R184 ;  /* 0x000000b8b9b8723e */ /* 0x000fe400000010ff */
[----:B------:R-:W-:Y:S02]  /*3d20*/  F2FP.BF16.F32.PACK_AB R88, R89, R88 ;  /* 0x000000585958723e */ /* 0x000fe400000010ff */
[----:B------:R-:W-:Y:S01]  /*3d30*/  F2FP.BF16.F32.PACK_AB R120, R121, R120 ;  /* 0x000000787978723e */ /* 0x000fe200000010ff */
[----:B------:R-:W4:Y:S01]  /*3d40*/  @!P2 SYNCS.CCTL.IV [UR59+0x30008] ;  /* 0x03000800ff00a9b1 */ /* 0x000f22000800003b */
[----:B-1----:R-:W4:Y:S04]  /*3d50*/  LDL.LU R87, [R1+0x1c] ;  /* 0x00001c0001577983 */ /* 0x002f280000300800 */
[----:B------:R-:W4:Y:S04]  /*3d60*/  LDL.LU R11, [R1+0x18] ;  /* 0x00001800010b7983 */ /* 0x000f280000300800 */
        /* <DEDUP_REMOVED lines=55> */
[----:B---3--:R-:W3:Y:S01]  /*40e0*/  LDL.LU R2, [R1+0xf8] ;  /* 0x0000f80001027983 */ /* 0x008ee20000300800 */
[----:B--2---:R-:W-:-:S03]  /*40f0*/  F2FP.BF16.F32.PACK_AB R8, R84, R8 ;  /* 0x000000085408723e */ /* 0x004fc600000010ff */
[----:B------:R-:W2:Y:S01]  /*4100*/  LDL.LU R84, [R1+0x10c] ;  /* 0x00010c0001547983 */ /* 0x000ea20000300800 */
[----:B-----5:R-:W-:-:S03]  /*4110*/  F2FP.BF16.F32.PACK_AB R9, R85, R9 ;  /* 0x000000095509723e */ /* 0x020fc600000010ff */
[----:B------:R-:W2:Y:S01]  /*4120*/  LDL.LU R85, [R1+0x108] ;  /* 0x0001080001557983 */ /* 0x000ea20000300800 */
[----:B----4-:R-:W-:-:S03]  /*4130*/  F2FP.BF16.F32.PACK_AB R10, R86, R10 ;  /* 0x0000000a560a723e */ /* 0x010fc600000010ff */
[----:B------:R-:W4:Y:S01]  /*4140*/  LDL.LU R86, [R1+0x104] ;  /* 0x0001040001567983 */ /* 0x000f220000300800 */
[----:B------:R-:W-:-:S03]  /*4150*/  F2FP.BF16.F32.PACK_AB R11, R87, R11 ;  /* 0x0000000b570b723e */ /* 0x000fc600000010ff */
[----:B------:R-:W4:Y:S01]  /*4160*/  LDL.LU R87, [R1+0x100] ;  /* 0x0001000001577983 */ /* 0x000f220000300800 */
[----:B------:R-:W-:Y:S02]  /*4170*/  F2FP.BF16.F32.PACK_AB R153, R155, R154 ;  /* 0x0000009a9b99723e */ /* 0x000fe400000010ff */
[----:B------:R-:W-:Y:S02]  /*4180*/  ELECT P0, URZ, PT ;  /* 0x00000000003f782f */ /* 0x000fe40003800000 */
[----:B------:R-:W-:Y:S01]  /*4190*/  F2FP.BF16.F32.PACK_AB R154, R157, R156 ;  /* 0x0000009c9d9a723e */ /* 0x000fe200000010ff */
[----:B------:R-:W-:Y:S01]  /*41a0*/  ULOP3.LUT UR57, UR57, 0x1, URZ, 0xc0, !UPT ;  /* 0x0000000139397892 */ /* 0x000fe2000f8ec03f */
[----:B------:R-:W-:Y:S02]  /*41b0*/  F2FP.BF16.F32.PACK_AB R155, R159, R158 ;  /* 0x0000009e9f9b723e */ /* 0x000fe400000010ff */
[----:B------:R-:W-:Y:S01]  /*41c0*/  F2FP.BF16.F32.PACK_AB R4, R20, R4 ;  /* 0x000000041404723e */ /* 0x000fe200000010ff */
[----:B------:R-:W-:Y:S01]  /*41d0*/  ULEA UR56, UR57, UR59, 0xf ;  /* 0x0000003b39387291 */ /* 0x000fe2000f8e783f */
[----:B------:R-:W1:Y:S01]  /*41e0*/  S2R R20, SR_TID.X ;  /* 0x0000000000147919 */ /* 0x000e620000002100 */
[----:B------:R-:W-:Y:S01]  /*41f0*/  F2FP.BF16.F32.PACK_AB R185, R187, R186 ;  /* 0x000000babbb9723e */ /* 0x000fe200000010ff */
[----:B------:R-:W-:Y:S01]  /*4200*/  ULEA UR57, UR57, UR58, 0x6 ;  /* 0x0000003a39397291 */ /* 0x000fe2000f8e303f */
[----:B------:R-:W-:-:S02]  /*4210*/  F2FP.BF16.F32.PACK_AB R186, R189, R188 ;  /* 0x000000bcbdba723e */ /* 0x000fc400000010ff */
[----:B------:R-:W-:Y:S01]  /*4220*/  F2FP.BF16.F32.PACK_AB R5, R3, R5 ;  /* 0x000000050305723e */ /* 0x000fe200000010ff */
[----:B------:R-:W-:Y:S01]  /*4230*/  UMOV UR58, UR11 ;  /* 0x0000000b003a7c82 */ /* 0x000fe20008000000 */
[----:B------:R-:W-:Y:S02]  /*4240*/  F2FP.BF16.F32.PACK_AB R187, R191, R190 ;  /* 0x000000bebfbb723e */ /* 0x000fe400000010ff */
[----:B------:R-:W-:Y:S02]  /*4250*/  F2FP.BF16.F32.PACK_AB R89, R91, R90 ;  /* 0x0000005a5b59723e */ /* 0x000fe400000010ff */
[----:B------:R-:W-:Y:S02]  /*4260*/  F2FP.BF16.F32.PACK_AB R90, R93, R92 ;  /* 0x0000005c5d5a723e */ /* 0x000fe400000010ff */
[----:B------:R-:W-:Y:S02]  /*4270*/  F2FP.BF16.F32.PACK_AB R6, R0, R6 ;  /* 0x000000060006723e */ /* 0x000fe400000010ff */
[----:B------:R-:W-:-:S02]  /*4280*/  F2FP.BF16.F32.PACK_AB R91, R95, R94 ;  /* 0x0000005e5f5b723e */ /* 0x000fc400000010ff */
[----:B------:R-:W-:Y:S02]  /*4290*/  F2FP.BF16.F32.PACK_AB R121, R123, R122 ;  /* 0x0000007a7b79723e */ /* 0x000fe400000010ff */
[----:B------:R-:W-:Y:S02]  /*42a0*/  F2FP.BF16.F32.PACK_AB R24, R25, R24 ;  /* 0x000000181918723e */ /* 0x000fe400000010ff */
[----:B------:R-:W-:Y:S02]  /*42b0*/  F2FP.BF16.F32.PACK_AB R122, R125, R124 ;  /* 0x0000007c7d7a723e */ /* 0x000fe400000010ff */
[----:B------:R-:W-:Y:S02]  /*42c0*/  F2FP.BF16.F32.PACK_AB R123, R127, R126 ;  /* 0x0000007e7f7b723e */ /* 0x000fe400000010ff */
[----:B------:R-:W-:Y:S02]  /*42d0*/  F2FP.BF16.F32.PACK_AB R25, R27, R26 ;  /* 0x0000001a1b19723e */ /* 0x000fe400000010ff */
[----:B------:R-:W-:-:S02]  /*42e0*/  F2FP.BF16.F32.PACK_AB R56, R57, R56 ;  /* 0x000000383938723e */ /* 0x000fc400000010ff */
[----:B------:R-:W-:Y:S02]  /*42f0*/  F2FP.BF16.F32.PACK_AB R26, R29, R28 ;  /* 0x0000001c1d1a723e */ /* 0x000fe400000010ff */
[----:B------:R-:W-:Y:S01]  /*4300*/  F2FP.BF16.F32.PACK_AB R27, R31, R30 ;  /* 0x0000001e1f1b723e */ /* 0x000fe200000010ff */
[C---:B-1----:R-:W-:Y:S01]  /*4310*/  IMAD.SHL.U32 R0, R20.reuse, 0x80, RZ ;  /* 0x0000008014007824 */ /* 0x042fe200078e00ff */
[----:B------:R-:W-:Y:S02]  /*4320*/  LOP3.LUT R3, R20, 0x7f, RZ, 0xc0, !PT ;  /* 0x0000007f14037812 */ /* 0x000fe400078ec0ff */
[----:B------:R-:W-:Y:S02]  /*4330*/  F2FP.BF16.F32.PACK_AB R57, R59, R58 ;  /* 0x0000003a3b39723e */ /* 0x000fe400000010ff */
[----:B------:R-:W-:Y:S02]  /*4340*/  LOP3.LUT R0, R0, 0x780, RZ, 0xc0, !PT ;  /* 0x0000078000007812 */ /* 0x000fe400078ec0ff */
        /* <DEDUP_REMOVED lines=10> */
[----:B------:R-:W-:Y:S02]  /*43f0*/  ISETP.LT.U32.AND P0, PT, R3, 0x40, P0 ;  /* 0x000000400300780c */ /* 0x000fe40000701070 */
[----:B------:R-:W-:Y:S02]  /*4400*/  F2FP.BF16.F32.PACK_AB R194, R197, R196 ;  /* 0x000000c4c5c2723e */ /* 0x000fe400000010ff */
[----:B------:R-:W-:-:S02]  /*4410*/  F2FP.BF16.F32.PACK_AB R195, R199, R198 ;  /* 0x000000c6c7c3723e */ /* 0x000fc400000010ff */
[----:B------:R-:W-:Y:S02]  /*4420*/  F2FP.BF16.F32.PACK_AB R97, R99, R98 ;  /* 0x000000626361723e */ /* 0x000fe400000010ff */
[----:B------:R-:W-:Y:S02]  /*4430*/  F2FP.BF16.F32.PACK_AB R128, R129, R128 ;  /* 0x000000808180723e */ /* 0x000fe400000010ff */
[----:B------:R-:W-:Y:S02]  /*4440*/  F2FP.BF16.F32.PACK_AB R98, R101, R100 ;  /* 0x000000646562723e */ /* 0x000fe400000010ff */
[----:B------:R-:W-:Y:S01]  /*4450*/  F2FP.BF16.F32.PACK_AB R99, R103, R102 ;  /* 0x000000666763723e */ /* 0x000fe200000010ff */
[----:B------:R-:W-:Y:S01]  /*4460*/  VOTEU.ANY UP0, P0 ;  /* 0x00000000003f7886 */ /* 0x000fe20000000100 */
[----:B------:R-:W-:Y:S01]  /*4470*/  F2FP.BF16.F32.PACK_AB R129, R131, R130 ;  /* 0x000000828381723e */ /* 0x000fe200000010ff */
[----:B------:R-:W-:Y:S01]  /*4480*/  VOTEU.ANY UP1, P0 ;  /* 0x00000000003f7886 */ /* 0x000fe20000020100 */
[----:B------:R-:W-:-:S02]  /*4490*/  F2FP.BF16.F32.PACK_AB R32, R33, R32 ;  /* 0x000000202120723e */ /* 0x000fc400000010ff */
[----:B------:R-:W-:Y:S01]  /*44a0*/  F2FP.BF16.F32.PACK_AB R130, R133, R132 ;  /* 0x000000848582723e */ /* 0x000fe200000010ff */
[----:B------:R-:W-:Y:S01]  /*44b0*/  @UP0 UMOV UR8, UR52 ;  /* 0x0000003400080c82 */ /* 0x000fe20008000000 */
[----:B------:R-:W-:Y:S01]  /*44c0*/  F2FP.BF16.F32.PACK_AB R131, R135, R134 ;  /* 0x000000868783723e */ /* 0x000fe200000010ff */
[----:B------:R-:W-:Y:S01]  /*44d0*/  @UP0 UMOV UR9, UR53 ;  /* 0x0000003500090c82 */ /* 0x000fe20008000000 */
        /* <DEDUP_REMOVED lines=66> */
[----:B---3--:R-:W-:Y:S01]  /*4900*/  F2FP.BF16.F32.PACK_AB R231, R21, R2 ;  /* 0x0000000215e7723e */ /* 0x008fe200000010ff */
[----:B------:R-:W-:Y:S01]  /*4910*/  IMAD.SHL.U32 R21, R20, 0x10, RZ ;  /* 0x0000001014157824 */ /* 0x000fe200078e00ff */
[----:B------:R-:W-:Y:S02]  /*4920*/  F2FP.BF16.F32.PACK_AB R115, R119, R118 ;  /* 0x000000767773723e */ /* 0x000fe400000010ff */
[----:B------:R-:W-:Y:S02]  /*4930*/  F2FP.BF16.F32.PACK_AB R145, R147, R146 ;  /* 0x000000929391723e */ /* 0x000fe400000010ff */
[----:B------:R-:W-:-:S02]  /*4940*/  LOP3.LUT R21, R0, 0x70, R21, 0xf8, !PT ;  /* 0x0000007000157812 */ /* 0x000fc400078ef815 */
[----:B------:R-:W-:Y:S02]  /*4950*/  F2FP.BF16.F32.PACK_AB R48, R49, R48 ;  /* 0x000000303130723e */ /* 0x000fe400000010ff */
[----:B------:R-:W-:Y:S01]  /*4960*/  LOP3.LUT R21, R21, 0x10, R20, 0x78, !PT ;  /* 0x0000001015157812 */ /* 0x000fe200078e7814 */
[----:B------:R-:W-:Y:S01]  /*4970*/  IMAD.SHL.U32 R20, R20, 0x40, RZ ;  /* 0x0000004014147824 */ /* 0x000fe200078e00ff */
[----:B------:R-:W-:Y:S02]  /*4980*/  F2FP.BF16.F32.PACK_AB R146, R149, R148 ;  /* 0x000000949592723e */ /* 0x000fe400000010ff */
[----:B------:R-:W-:Y:S02]  /*4990*/  F2FP.BF16.F32.PACK_AB R147, R151, R150 ;  /* 0x000000969793723e */ /* 0x000fe400000010ff */
[----:B------:R-:W-:Y:S02]  /*49a0*/  LOP3.LUT R20, R21, 0x1800, R20, 0xf8, !PT ;  /* 0x0000180015147812 */ /* 0x000fe400078ef814 */
[----:B------:R-:W-:-:S02]  /*49b0*/  F2FP.BF16.F32.PACK_AB R49, R51, R50 ;  /* 0x000000323331723e */ /* 0x000fc400000010ff */
[C---:B------:R-:W-:Y:S01]  /*49c0*/  LOP3.LUT R2, R20.reuse, 0x20, RZ, 0x3c, !PT ;  /* 0x0000002014027812 */ /* 0x040fe200078e3cff */
[C---:B------:R-:W-:Y:S01]  /*49d0*/  VIADD R0, R20.reuse, UR59 ;  /* 0x0000003b14007c36 */ /* 0x040fe20008000000 */
[C---:B------:R-:W-:Y:S02]  /*49e0*/  LOP3.LUT R3, R20.reuse, 0x40, RZ, 0x3c, !PT ;  /* 0x0000004014037812 */ /* 0x040fe400078e3cff */
[----:B------:R-:W-:Y:S01]  /*49f0*/  LOP3.LUT R20, R20, 0x60, RZ, 0x3c, !PT ;  /* 0x0000006014147812 */ /* 0x000fe200078e3cff */
[----:B------:R-:W-:Y:S01]  /*4a00*/  VIADD R2, R2, UR59 ;  /* 0x0000003b02027c36 */ /* 0x000fe20008000000 */
[----:B------:R-:W-:Y:S01]  /*4a10*/  STSM.16.M88.4 [R0], R8 ;  /* 0x0000000800007844 */ /* 0x000fe20000000200 */
[----:B------:R-:W-:Y:S01]  /*4a20*/  VIADD R3, R3, UR59 ;  /* 0x0000003b03037c36 */ /* 0x000fe20008000000 */
[----:B------:R-:W-:Y:S01]  /*4a30*/  F2FP.BF16.F32.PACK_AB R80, R81, R80 ;  /* 0x000000505150723e */ /* 0x000fe200000010ff */
[----:B------:R-:W-:Y:S01]  /*4a40*/  VIADD R20, R20, UR59 ;  /* 0x0000003b14147c36 */ /* 0x000fe20008000000 */
[----:B------:R-:W-:Y:S01]  /*4a50*/  STSM.16.M88.4 [R0+0x8000], R216 ;  /* 0x008000d800007844 */ /* 0x000fe20000000200 */
[----:B------:R-:W-:-:S02]  /*4a60*/  F2FP.BF16.F32.PACK_AB R50, R53, R52 ;  /* 0x000000343532723e */ /* 0x000fc400000010ff */
[----:B------:R-:W-:Y:S01]  /*4a70*/  F2FP.BF16.F32.PACK_AB R51, R55, R54 ;  /* 0x000000363733723e */ /* 0x000fe200000010ff */
[----:B------:R-:W-:Y:S01]  /*4a80*/  STSM.16.M88.4 [R0+0x2000], R152 ;  /* 0x0020009800007844 */ /* 0x000fe20000000200 */
[----:B------:R-:W-:-:S03]  /*4a90*/  F2FP.BF16.F32.PACK_AB R81, R83, R82 ;  /* 0x000000525351723e */ /* 0x000fc600000010ff */
[----:B------:R-:W-:Y:S01]  /*4aa0*/  STSM.16.M88.4 [R0+0xa000], R184 ;  /* 0x00a000b800007844 */ /* 0x000fe20000000200 */
[----:B--2---:R-:W-:-:S03]  /*4ab0*/  F2FP.BF16.F32.PACK_AB R82, R85, R84 ;  /* 0x000000545552723e */ /* 0x004fc600000010ff */
[----:B------:R-:W-:Y:S04]  /*4ac0*/  STSM.16.M88.4 [R0+0x4000], R88 ;  /* 0x0040005800007844 */ /* 0x000fe80000000200 */
[----:B------:R-:W-:Y:S04]  /*4ad0*/  STSM.16.M88.4 [R0+0xc000], R120 ;  /* 0x00c0007800007844 */ /* 0x000fe80000000200 */
[----:B------:R-:W-:Y:S04]  /*4ae0*/  STSM.16.M88.4 [R0+0x6000], R24 ;  /* 0x0060001800007844 */ /* 0x000fe80000000200 */
[----:B------:R-:W-:Y:S04]  /*4af0*/  STSM.16.M88.4 [R0+0xe000], R56 ;  /* 0x00e0003800007844 */ /* 0x000fe80000000200 */
[----:B------:R-:W-:Y:S04]  /*4b00*/  STSM.16.M88.4 [R2], R4 ;  /* 0x0000000402007844 */ /* 0x000fe80000000200 */
[----:B------:R-:W-:Y:S04]  /*4b10*/  STSM.16.M88.4 [R2+0x8000], R220 ;  /* 0x008000dc02007844 */ /* 0x000fe80000000200 */
[----:B------:R-:W-:Y:S04]  /*4b20*/  STSM.16.M88.4 [R2+0x2000], R160 ;  /* 0x002000a002007844 */ /* 0x000fe80000000200 */
[----:B------:R-:W-:Y:S04]  /*4b30*/  STSM.16.M88.4 [R2+0xa000], R192 ;  /* 0x00a000c002007844 */ /* 0x000fe80000000200 */
[----:B------:R-:W-:Y:S04]  /*4b40*/  STSM.16.M88.4 [R2+0x4000], R96 ;  /* 0x0040006002007844 */ /* 0x000fe80000000200 */
[----:B------:R-:W-:Y:S01]  /*4b50*/  STSM.16.M88.4 [R2+0xc000], R128 ;  /* 0x00c0008002007844 */ /* 0x000fe20000000200 */
[----:B----4-:R-:W-:-:S03]  /*4b60*/  F2FP.BF16.F32.PACK_AB R83, R87, R86 ;  /* 0x000000565753723e */ /* 0x010fc600000010ff */
[----:B------:R-:W-:Y:S04]  /*4b70*/  STSM.16.M88.4 [R2+0x6000], R32 ;  /* 0x0060002002007844 */ /* 0x000fe80000000200 */
[----:B------:R-:W-:Y:S04]  /*4b80*/  STSM.16.M88.4 [R2+0xe000], R64 ;  /* 0x00e0004002007844 */ /* 0x000fe80000000200 */
[----:B------:R-:W-:Y:S04]  /*4b90*/  STSM.16.M88.4 [R3], R12 ;  /* 0x0000000c03007844 */ /* 0x000fe80000000200 */
[----:B------:R-:W-:Y:S04]  /*4ba0*/  STSM.16.M88.4 [R3+0x8000], R224 ;  /* 0x008000e003007844 */ /* 0x000fe80000000200 */
[----:B------:R-:W-:Y:S04]  /*4bb0*/  STSM.16.M88.4 [R3+0x2000], R168 ;  /* 0x002000a803007844 */ /* 0x000fe80000000200 */
[----:B------:R-:W-:Y:S04]  /*4bc0*/  STSM.16.M88.4 [R3+0xa000], R200 ;  /* 0x00a000c803007844 */ /* 0x000fe80000000200 */
        /* <DEDUP_REMOVED lines=11> */
[----:B------:R-:W-:Y:S01]  /*4c80*/  STSM.16.M88.4 [R20+0xe000], R80 ;  /* 0x00e0005014007844 */ /* 0x000fe20000000200 */
[----:B------:R1:W-:Y:S06]  /*4c90*/  MEMBAR.ALL.CTA ;  /* 0x0000000000007992 */ /* 0x0003ec0000008000 */
[----:B-1----:R-:W1:Y:S02]  /*4ca0*/  FENCE.VIEW.ASYNC.S ;  /* 0x00000000000073c6 */ /* 0x002e640000000000 */
[----:B-1----:R-:W-:Y:S06]  /*4cb0*/  BAR.SYNC.DEFER_BLOCKING 0x0 ;  /* 0x0000000000007b1d */ /* 0x002fec0000010000 */
[----:B------:R1:W-:Y:S01]  /*4cc0*/  @UP1 UTMASTG.2D [UR56], [UR8] ;  /* 0x00000038080013b5 */ /* 0x0003e20008008000 */
[----:B------:R0:W-:Y:S01]  /*4cd0*/  UTMACMDFLUSH ;  /* 0x00000000000079b7 */ /* 0x0001e20000000000 */
[----:B------:R-:W-:-:S04]  /*4ce0*/  DEPBAR.LE SB0, 0x0 ;  /* 0x000080000000791a */ /* 0x000fc80000000000 */
[----:B------:R-:W-:Y:S06]  /*4cf0*/  BAR.SYNC.DEFER_BLOCKING 0x0 ;  /* 0x0000000000007b1d */ /* 0x000fec0000010000 */
[----:B-1----:R-:W-:Y:S05]  /*4d00*/  EXIT ;  /* 0x000000000000794d */ /* 0x002fea0003800000 */
.L_x_48:
[----:B------:R-:W1:Y:S02]  /*4d10*/  SYNCS.PHASECHK.TRANS64.TRYWAIT P0, [UR22+0x30000], R2 ;  /* 0x03000002ff0075a7 */ /* 0x000e640008000156 */
[----:B-1----:R-:W-:Y:S05]  /*4d20*/  @!P0 BRA `(.L_x_48) ;  /* 0xfffffffc00f88947 */ /* 0x002fea000383ffff */
[----:B------:R-:W-:Y:S05]  /*4d30*/  BRA `(.L_x_50) ;  /* 0xffffffdc003c7947 */ /* 0x000fea000383ffff */
.L_x_51:
[----:B------:R-:W-:-:S00]  /*4d40*/  BRA `(.L_x_51) ;  /* 0xfffffffc00fc7947 */ /* 0x000fc0000383ffff */
[----:B------:R-:W-:-:S00]  /*4d50*/  NOP ;  /* 0x0000000000007918 */ /* 0x000fc00000000000 */
        /* <DEDUP_REMOVED lines=10> */
.L_x_52:


//--------------------- .nv.shared.gluon_wgmma    --------------------------
	.section	.nv.shared.gluon_wgmma,"aw",@nobits
	.sectionflags	@""
	.align	16
	.zero		1024


//--------------------- .nv.shared.reserved.0     --------------------------
	.section	.nv.shared.reserved.0,"aw",@nobits
	.weak		__nv_reservedSMEM_offset_0_alias
	.size		__nv_reservedSMEM_offset_0_alias, 0, 0
	.other		__nv_reservedSMEM_offset_0_alias,@"STO_CUDA_RESERVED_SHARED STV_DEFAULT"
__nv_reservedSMEM_offset_0_alias:
	.zero		0


//--------------------- .nv.constant0.gluon_wgmma --------------------------
	.section	.nv.constant0.gluon_wgmma,"a",@progbits
	.sectionflags	@""
	.align	4
.nv.constant0.gluon_wgmma:
	.zero		608


//--------------------- SYMBOLS --------------------------

	.type		.nv.reservedSmem.offset0,@object
	.size		.nv.reservedSmem.offset0,0x4
